//
// Generated by NVIDIA NVVM Compiler
//
// Compiler Build ID: CL-36424714
// Cuda compilation tools, release 13.0, V13.0.88
// Based on NVVM 20.0.0
//

.version 9.0
.target sm_100
.address_size 64

	// .globl	_Z21smith_waterman_kernelPKcS0_PKiS2_S2_S2_PiPfi
.const .align 4 .b8 d_blosum62[2304];
// _ZZ21smith_waterman_kernelPKcS0_PKiS2_S2_S2_PiPfiE9H_current has been demoted
// _ZZ21smith_waterman_kernelPKcS0_PKiS2_S2_S2_PiPfiE15H_left_boundary has been demoted
// _ZZ21smith_waterman_kernelPKcS0_PKiS2_S2_S2_PiPfiE13H_up_boundary has been demoted
// _ZZ21smith_waterman_kernelPKcS0_PKiS2_S2_S2_PiPfiE16max_score_shared has been demoted

.visible .entry _Z21smith_waterman_kernelPKcS0_PKiS2_S2_S2_PiPfi(
	.param .u64 .ptr .align 1 _Z21smith_waterman_kernelPKcS0_PKiS2_S2_S2_PiPfi_param_0,
	.param .u64 .ptr .align 1 _Z21smith_waterman_kernelPKcS0_PKiS2_S2_S2_PiPfi_param_1,
	.param .u64 .ptr .align 1 _Z21smith_waterman_kernelPKcS0_PKiS2_S2_S2_PiPfi_param_2,
	.param .u64 .ptr .align 1 _Z21smith_waterman_kernelPKcS0_PKiS2_S2_S2_PiPfi_param_3,
	.param .u64 .ptr .align 1 _Z21smith_waterman_kernelPKcS0_PKiS2_S2_S2_PiPfi_param_4,
	.param .u64 .ptr .align 1 _Z21smith_waterman_kernelPKcS0_PKiS2_S2_S2_PiPfi_param_5,
	.param .u64 .ptr .align 1 _Z21smith_waterman_kernelPKcS0_PKiS2_S2_S2_PiPfi_param_6,
	.param .u64 .ptr .align 1 _Z21smith_waterman_kernelPKcS0_PKiS2_S2_S2_PiPfi_param_7,
	.param .u32 _Z21smith_waterman_kernelPKcS0_PKiS2_S2_S2_PiPfi_param_8
)
{
	.reg .pred 	%p<106>;
	.reg .b16 	%rs<3>;
	.reg .b32 	%r<148>;
	.reg .b32 	%f<4>;
	.reg .b64 	%rd<92>;
	// demoted variable
	.shared .align 4 .b8 _ZZ21smith_waterman_kernelPKcS0_PKiS2_S2_S2_PiPfiE9H_current[1088];
	// demoted variable
	.shared .align 4 .b8 _ZZ21smith_waterman_kernelPKcS0_PKiS2_S2_S2_PiPfiE15H_left_boundary[64];
	// demoted variable
	.shared .align 4 .b8 _ZZ21smith_waterman_kernelPKcS0_PKiS2_S2_S2_PiPfiE13H_up_boundary[64];
	// demoted variable
	.shared .align 4 .b8 _ZZ21smith_waterman_kernelPKcS0_PKiS2_S2_S2_PiPfiE16max_score_shared[1024];
	ld.param.u64 	%rd9, [_Z21smith_waterman_kernelPKcS0_PKiS2_S2_S2_PiPfi_param_0];
	ld.param.u64 	%rd10, [_Z21smith_waterman_kernelPKcS0_PKiS2_S2_S2_PiPfi_param_1];
	ld.param.u64 	%rd11, [_Z21smith_waterman_kernelPKcS0_PKiS2_S2_S2_PiPfi_param_2];
	ld.param.u64 	%rd12, [_Z21smith_waterman_kernelPKcS0_PKiS2_S2_S2_PiPfi_param_3];
	ld.param.u64 	%rd13, [_Z21smith_waterman_kernelPKcS0_PKiS2_S2_S2_PiPfi_param_4];
	ld.param.u64 	%rd14, [_Z21smith_waterman_kernelPKcS0_PKiS2_S2_S2_PiPfi_param_5];
	ld.param.u64 	%rd16, [_Z21smith_waterman_kernelPKcS0_PKiS2_S2_S2_PiPfi_param_6];
	ld.param.u64 	%rd15, [_Z21smith_waterman_kernelPKcS0_PKiS2_S2_S2_PiPfi_param_7];
	ld.param.u32 	%r58, [_Z21smith_waterman_kernelPKcS0_PKiS2_S2_S2_PiPfi_param_8];
	cvta.to.global.u64 	%rd1, %rd16;
	mov.u32 	%r1, %ctaid.x;
	setp.ge.s32 	%p2, %r1, %r58;
	@%p2 bra 	$L__BB0_161;
	cvta.to.global.u64 	%rd17, %rd11;
	cvta.to.global.u64 	%rd18, %rd12;
	cvta.to.global.u64 	%rd19, %rd13;
	cvta.to.global.u64 	%rd20, %rd14;
	mov.u32 	%r2, %tid.x;
	mov.u32 	%r3, %tid.y;
	mul.wide.u32 	%rd21, %r1, 4;
	add.s64 	%rd22, %rd17, %rd21;
	ld.global.u32 	%r4, [%rd22];
	add.s64 	%rd23, %rd18, %rd21;
	ld.global.u32 	%r5, [%rd23];
	add.s64 	%rd24, %rd19, %rd21;
	ld.global.u32 	%r6, [%rd24];
	add.s64 	%rd25, %rd20, %rd21;
	ld.global.u32 	%r7, [%rd25];
	add.s32 	%r60, %r4, 15;
	shr.s32 	%r61, %r60, 31;
	shr.u32 	%r62, %r61, 28;
	add.s32 	%r63, %r60, %r62;
	shr.s32 	%r8, %r63, 4;
	add.s32 	%r64, %r5, 15;
	shr.s32 	%r65, %r64, 31;
	shr.u32 	%r66, %r65, 28;
	add.s32 	%r67, %r64, %r66;
	shr.s32 	%r9, %r67, 4;
	add.s32 	%r10, %r8, -1;
	add.s32 	%r11, %r10, %r9;
	setp.lt.s32 	%p3, %r11, 1;
	mov.b32 	%r146, 0;
	@%p3 bra 	$L__BB0_143;
	setp.eq.s32 	%p4, %r2, 0;
	shl.b32 	%r69, %r3, 2;
	mov.u32 	%r70, _ZZ21smith_waterman_kernelPKcS0_PKiS2_S2_S2_PiPfiE15H_left_boundary;
	add.s32 	%r12, %r70, %r69;
	shl.b32 	%r71, %r2, 2;
	mov.u32 	%r72, _ZZ21smith_waterman_kernelPKcS0_PKiS2_S2_S2_PiPfiE13H_up_boundary;
	add.s32 	%r13, %r72, %r71;
	shl.b32 	%r73, %r1, 10;
	or.b32  	%r14, %r73, %r3;
	add.s32 	%r15, %r70, %r71;
	mov.u32 	%r74, _ZZ21smith_waterman_kernelPKcS0_PKiS2_S2_S2_PiPfiE9H_current;
	mad.lo.s32 	%r16, %r2, 68, %r74;
	add.s32 	%r75, %r9, -1;
	setp.ne.s32 	%p5, %r75, 0;
	and.pred  	%p1, %p4, %p5;
	shl.b32 	%r76, %r75, 4;
	or.b32  	%r77, %r2, %r73;
	add.s32 	%r78, %r77, %r76;
	mul.wide.u32 	%rd26, %r78, 4;
	add.s64 	%rd2, %rd1, %rd26;
	sub.s32 	%r17, %r72, %r71;
	shl.b32 	%r79, %r9, 4;
	sub.s32 	%r18, %r79, %r2;
	shl.b32 	%r80, %r2, 6;
	add.s32 	%r19, %r74, %r80;
	cvta.to.global.u64 	%rd3, %rd9;
	cvta.to.global.u64 	%rd4, %rd10;
	cvt.s64.s32 	%rd5, %r7;
	mov.b32 	%r133, 0;
	not.pred 	%p13, %p1;
	mov.u32 	%r146, %r133;
$L__BB0_3:
	setp.lt.s32 	%p6, %r5, 1;
	sub.s32 	%r22, %r133, %r9;
	add.s32 	%r23, %r22, 1;
	setp.lt.s32 	%p7, %r22, -1;
	setp.ge.s32 	%p8, %r23, %r8;
	or.pred  	%p9, %p7, %p6;
	or.pred  	%p10, %p9, %p8;
	@%p10 bra 	$L__BB0_142;
	setp.ne.s32 	%p11, %r2, 0;
	@%p11 bra 	$L__BB0_6;
	mov.b32 	%r83, 0;
	st.shared.u32 	[%r12], %r83;
$L__BB0_6:
	setp.ne.s32 	%p12, %r3, 0;
	@%p12 bra 	$L__BB0_8;
	mov.b32 	%r84, 0;
	st.shared.u32 	[%r13], %r84;
$L__BB0_8:
	bar.sync 	0;
	@%p13 bra 	$L__BB0_10;
	shl.b32 	%r85, %r23, 4;
	add.s32 	%r86, %r14, %r85;
	mul.wide.s32 	%rd27, %r86, 4;
	add.s64 	%rd28, %rd1, %rd27;
	ld.global.u32 	%r87, [%rd28];
	st.shared.u32 	[%r12], %r87;
$L__BB0_10:
	setp.ne.s32 	%p14, %r3, 0;
	setp.lt.s32 	%p15, %r22, 0;
	or.pred  	%p16, %p14, %p15;
	@%p16 bra 	$L__BB0_12;
	ld.global.u32 	%r88, [%rd2+4096];
	st.shared.u32 	[%r13], %r88;
$L__BB0_12:
	sub.s32 	%r136, -16, %r2;
	bar.sync 	0;
	shl.b32 	%r90, %r23, 4;
	add.s32 	%r25, %r90, %r2;
	cvt.s64.s32 	%rd29, %r25;
	cvt.s64.s32 	%rd30, %r6;
	add.s64 	%rd31, %rd29, %rd30;
	add.s64 	%rd6, %rd3, %rd31;
	mov.b32 	%r138, -4;
	mov.u32 	%r135, %r19;
	mov.u32 	%r137, %r18;
$L__BB0_13:
	add.s32 	%r91, %r136, 16;
	or.b32  	%r31, %r91, %r2;
	setp.gt.u32 	%p17, %r31, 15;
	@%p17 bra 	$L__BB0_138;
	setp.ge.s32 	%p18, %r25, %r4;
	add.s32 	%r32, %r137, -16;
	setp.ge.s32 	%p19, %r32, %r5;
	or.pred  	%p20, %p18, %p19;
	@%p20 bra 	$L__BB0_138;
	ld.global.u8 	%rs1, [%rd6];
	mov.b64 	%rd90, 0;
	setp.gt.s16 	%p21, %rs1, 75;
	@%p21 bra 	$L__BB0_34;
	setp.gt.s16 	%p37, %rs1, 68;
	@%p37 bra 	$L__BB0_25;
	setp.gt.s16 	%p45, %rs1, 65;
	@%p45 bra 	$L__BB0_21;
	setp.eq.s16 	%p49, %rs1, 42;
	@%p49 bra 	$L__BB0_67;
	setp.eq.s16 	%p50, %rs1, 65;
	@%p50 bra 	$L__BB0_68;
$L__BB0_20:
	mov.b64 	%rd90, 22;
	bra.uni 	$L__BB0_68;
$L__BB0_21:
	setp.eq.s16 	%p46, %rs1, 66;
	@%p46 bra 	$L__BB0_66;
	setp.eq.s16 	%p47, %rs1, 67;
	@%p47 bra 	$L__BB0_53;
	setp.eq.s16 	%p48, %rs1, 68;
	@%p48 bra 	$L__BB0_24;
	bra.uni 	$L__BB0_20;
$L__BB0_24:
	mov.b64 	%rd90, 3;
	bra.uni 	$L__BB0_68;
$L__BB0_25:
	setp.gt.s16 	%p38, %rs1, 71;
	@%p38 bra 	$L__BB0_30;
	setp.eq.s16 	%p42, %rs1, 69;
	@%p42 bra 	$L__BB0_55;
	setp.eq.s16 	%p43, %rs1, 70;
	@%p43 bra 	$L__BB0_60;
	setp.eq.s16 	%p44, %rs1, 71;
	@%p44 bra 	$L__BB0_29;
	bra.uni 	$L__BB0_20;
$L__BB0_29:
	mov.b64 	%rd90, 7;
	bra.uni 	$L__BB0_68;
$L__BB0_30:
	setp.eq.s16 	%p39, %rs1, 72;
	@%p39 bra 	$L__BB0_56;
	setp.eq.s16 	%p40, %rs1, 73;
	@%p40 bra 	$L__BB0_57;
	setp.eq.s16 	%p41, %rs1, 75;
	@%p41 bra 	$L__BB0_33;
	bra.uni 	$L__BB0_20;
$L__BB0_33:
	mov.b64 	%rd90, 11;
	bra.uni 	$L__BB0_68;
$L__BB0_34:
	setp.gt.s16 	%p22, %rs1, 82;
	@%p22 bra 	$L__BB0_44;
	setp.gt.s16 	%p30, %rs1, 79;
	@%p30 bra 	$L__BB0_40;
	setp.eq.s16 	%p34, %rs1, 76;
	@%p34 bra 	$L__BB0_58;
	setp.eq.s16 	%p35, %rs1, 77;
	@%p35 bra 	$L__BB0_59;
	setp.eq.s16 	%p36, %rs1, 78;
	@%p36 bra 	$L__BB0_39;
	bra.uni 	$L__BB0_20;
$L__BB0_39:
	mov.b64 	%rd90, 2;
	bra.uni 	$L__BB0_68;
$L__BB0_40:
	setp.eq.s16 	%p31, %rs1, 80;
	@%p31 bra 	$L__BB0_61;
	setp.eq.s16 	%p32, %rs1, 81;
	@%p32 bra 	$L__BB0_54;
	setp.eq.s16 	%p33, %rs1, 82;
	@%p33 bra 	$L__BB0_43;
	bra.uni 	$L__BB0_20;
$L__BB0_43:
	mov.b64 	%rd90, 1;
	bra.uni 	$L__BB0_68;
$L__BB0_44:
	setp.gt.s16 	%p23, %rs1, 86;
	@%p23 bra 	$L__BB0_49;
	setp.eq.s16 	%p27, %rs1, 83;
	@%p27 bra 	$L__BB0_62;
	setp.eq.s16 	%p28, %rs1, 84;
	@%p28 bra 	$L__BB0_63;
	setp.eq.s16 	%p29, %rs1, 86;
	@%p29 bra 	$L__BB0_48;
	bra.uni 	$L__BB0_20;
$L__BB0_48:
	mov.b64 	%rd90, 19;
	bra.uni 	$L__BB0_68;
$L__BB0_49:
	setp.eq.s16 	%p24, %rs1, 87;
	@%p24 bra 	$L__BB0_64;
	setp.eq.s16 	%p25, %rs1, 89;
	@%p25 bra 	$L__BB0_65;
	setp.eq.s16 	%p26, %rs1, 90;
	@%p26 bra 	$L__BB0_52;
	bra.uni 	$L__BB0_20;
$L__BB0_52:
	mov.b64 	%rd90, 21;
	bra.uni 	$L__BB0_68;
$L__BB0_53:
	mov.b64 	%rd90, 4;
	bra.uni 	$L__BB0_68;
$L__BB0_54:
	mov.b64 	%rd90, 5;
	bra.uni 	$L__BB0_68;
$L__BB0_55:
	mov.b64 	%rd90, 6;
	bra.uni 	$L__BB0_68;
$L__BB0_56:
	mov.b64 	%rd90, 8;
	bra.uni 	$L__BB0_68;
$L__BB0_57:
	mov.b64 	%rd90, 9;
	bra.uni 	$L__BB0_68;
$L__BB0_58:
	mov.b64 	%rd90, 10;
	bra.uni 	$L__BB0_68;
$L__BB0_59:
	mov.b64 	%rd90, 12;
	bra.uni 	$L__BB0_68;
$L__BB0_60:
	mov.b64 	%rd90, 13;
	bra.uni 	$L__BB0_68;
$L__BB0_61:
	mov.b64 	%rd90, 14;
	bra.uni 	$L__BB0_68;
$L__BB0_62:
	mov.b64 	%rd90, 15;
	bra.uni 	$L__BB0_68;
$L__BB0_63:
	mov.b64 	%rd90, 16;
	bra.uni 	$L__BB0_68;
$L__BB0_64:
	mov.b64 	%rd90, 17;
	bra.uni 	$L__BB0_68;
$L__BB0_65:
	mov.b64 	%rd90, 18;
	bra.uni 	$L__BB0_68;
$L__BB0_66:
	mov.b64 	%rd90, 20;
	bra.uni 	$L__BB0_68;
$L__BB0_67:
	mov.b64 	%rd90, 23;
$L__BB0_68:
	cvt.u64.u32 	%rd57, %r32;
	add.s64 	%rd58, %rd57, %rd5;
	add.s64 	%rd59, %rd4, %rd58;
	ld.global.u8 	%rs2, [%rd59];
	mov.b64 	%rd91, 0;
	setp.gt.s16 	%p51, %rs2, 75;
	@%p51 bra 	$L__BB0_87;
	setp.gt.s16 	%p67, %rs2, 68;
	@%p67 bra 	$L__BB0_78;
	setp.gt.s16 	%p75, %rs2, 65;
	@%p75 bra 	$L__BB0_74;
	setp.eq.s16 	%p79, %rs2, 42;
	@%p79 bra 	$L__BB0_120;
	setp.eq.s16 	%p80, %rs2, 65;
	@%p80 bra 	$L__BB0_121;
$L__BB0_73:
	mov.b64 	%rd91, 22;
	bra.uni 	$L__BB0_121;
$L__BB0_74:
	setp.eq.s16 	%p76, %rs2, 66;
	@%p76 bra 	$L__BB0_119;
	setp.eq.s16 	%p77, %rs2, 67;
	@%p77 bra 	$L__BB0_106;
	setp.eq.s16 	%p78, %rs2, 68;
	@%p78 bra 	$L__BB0_77;
	bra.uni 	$L__BB0_73;
$L__BB0_77:
	mov.b64 	%rd91, 3;
	bra.uni 	$L__BB0_121;
$L__BB0_78:
	setp.gt.s16 	%p68, %rs2, 71;
	@%p68 bra 	$L__BB0_83;
	setp.eq.s16 	%p72, %rs2, 69;
	@%p72 bra 	$L__BB0_108;
	setp.eq.s16 	%p73, %rs2, 70;
	@%p73 bra 	$L__BB0_113;
	setp.eq.s16 	%p74, %rs2, 71;
	@%p74 bra 	$L__BB0_82;
	bra.uni 	$L__BB0_73;
$L__BB0_82:
	mov.b64 	%rd91, 7;
	bra.uni 	$L__BB0_121;
$L__BB0_83:
	setp.eq.s16 	%p69, %rs2, 72;
	@%p69 bra 	$L__BB0_109;
	setp.eq.s16 	%p70, %rs2, 73;
	@%p70 bra 	$L__BB0_110;
	setp.eq.s16 	%p71, %rs2, 75;
	@%p71 bra 	$L__BB0_86;
	bra.uni 	$L__BB0_73;
$L__BB0_86:
	mov.b64 	%rd91, 11;
	bra.uni 	$L__BB0_121;
$L__BB0_87:
	setp.gt.s16 	%p52, %rs2, 82;
	@%p52 bra 	$L__BB0_97;
	setp.gt.s16 	%p60, %rs2, 79;
	@%p60 bra 	$L__BB0_93;
	setp.eq.s16 	%p64, %rs2, 76;
	@%p64 bra 	$L__BB0_111;
	setp.eq.s16 	%p65, %rs2, 77;
	@%p65 bra 	$L__BB0_112;
	setp.eq.s16 	%p66, %rs2, 78;
	@%p66 bra 	$L__BB0_92;
	bra.uni 	$L__BB0_73;
$L__BB0_92:
	mov.b64 	%rd91, 2;
	bra.uni 	$L__BB0_121;
$L__BB0_93:
	setp.eq.s16 	%p61, %rs2, 80;
	@%p61 bra 	$L__BB0_114;
	setp.eq.s16 	%p62, %rs2, 81;
	@%p62 bra 	$L__BB0_107;
	setp.eq.s16 	%p63, %rs2, 82;
	@%p63 bra 	$L__BB0_96;
	bra.uni 	$L__BB0_73;
$L__BB0_96:
	mov.b64 	%rd91, 1;
	bra.uni 	$L__BB0_121;
$L__BB0_97:
	setp.gt.s16 	%p53, %rs2, 86;
	@%p53 bra 	$L__BB0_102;
	setp.eq.s16 	%p57, %rs2, 83;
	@%p57 bra 	$L__BB0_115;
	setp.eq.s16 	%p58, %rs2, 84;
	@%p58 bra 	$L__BB0_116;
	setp.eq.s16 	%p59, %rs2, 86;
	@%p59 bra 	$L__BB0_101;
	bra.uni 	$L__BB0_73;
$L__BB0_101:
	mov.b64 	%rd91, 19;
	bra.uni 	$L__BB0_121;
$L__BB0_102:
	setp.eq.s16 	%p54, %rs2, 87;
	@%p54 bra 	$L__BB0_117;
	setp.eq.s16 	%p55, %rs2, 89;
	@%p55 bra 	$L__BB0_118;
	setp.eq.s16 	%p56, %rs2, 90;
	@%p56 bra 	$L__BB0_105;
	bra.uni 	$L__BB0_73;
$L__BB0_105:
	mov.b64 	%rd91, 21;
	bra.uni 	$L__BB0_121;
$L__BB0_106:
	mov.b64 	%rd91, 4;
	bra.uni 	$L__BB0_121;
$L__BB0_107:
	mov.b64 	%rd91, 5;
	bra.uni 	$L__BB0_121;
$L__BB0_108:
	mov.b64 	%rd91, 6;
	bra.uni 	$L__BB0_121;
$L__BB0_109:
	mov.b64 	%rd91, 8;
	bra.uni 	$L__BB0_121;
$L__BB0_110:
	mov.b64 	%rd91, 9;
	bra.uni 	$L__BB0_121;
$L__BB0_111:
	mov.b64 	%rd91, 10;
	bra.uni 	$L__BB0_121;
$L__BB0_112:
	mov.b64 	%rd91, 12;
	bra.uni 	$L__BB0_121;
$L__BB0_113:
	mov.b64 	%rd91, 13;
	bra.uni 	$L__BB0_121;
$L__BB0_114:
	mov.b64 	%rd91, 14;
	bra.uni 	$L__BB0_121;
$L__BB0_115:
	mov.b64 	%rd91, 15;
	bra.uni 	$L__BB0_121;
$L__BB0_116:
	mov.b64 	%rd91, 16;
	bra.uni 	$L__BB0_121;
$L__BB0_117:
	mov.b64 	%rd91, 17;
	bra.uni 	$L__BB0_121;
$L__BB0_118:
	mov.b64 	%rd91, 18;
	bra.uni 	$L__BB0_121;
$L__BB0_119:
	mov.b64 	%rd91, 20;
	bra.uni 	$L__BB0_121;
$L__BB0_120:
	mov.b64 	%rd91, 23;
$L__BB0_121:
	mov.u64 	%rd83, d_blosum62;
	mad.lo.s64 	%rd84, %rd90, 96, %rd83;
	shl.b64 	%rd85, %rd91, 2;
	add.s64 	%rd86, %rd84, %rd85;
	ld.const.u32 	%r33, [%rd86];
	min.s32 	%r92, %r25, %r32;
	setp.lt.s32 	%p81, %r92, 1;
	add.s32 	%r34, %r17, %r138;
	@%p81 bra 	$L__BB0_130;
	setp.eq.s32 	%p83, %r2, 0;
	setp.eq.s32 	%p84, %r136, -16;
	or.pred  	%p85, %p83, %p84;
	@%p85 bra 	$L__BB0_124;
	ld.shared.u32 	%r140, [%r135+-72];
	bra.uni 	$L__BB0_132;
$L__BB0_124:
	setp.eq.s32 	%p86, %r31, 0;
	@%p86 bra 	$L__BB0_131;
	setp.ne.s32 	%p87, %r2, 0;
	@%p87 bra 	$L__BB0_128;
	ld.shared.u32 	%r140, [%r34];
$L__BB0_127:
	ld.shared.u32 	%r143, [%r34+4];
	bra.uni 	$L__BB0_133;
$L__BB0_128:
	setp.ne.s32 	%p88, %r136, -16;
	mov.b32 	%r140, 0;
	@%p88 bra 	$L__BB0_132;
	ld.shared.u32 	%r140, [%r15+-4];
	bra.uni 	$L__BB0_132;
$L__BB0_130:
	setp.lt.s32 	%p82, %r25, 1;
	mov.b32 	%r140, 0;
	mov.u32 	%r143, %r140;
	@%p82 bra 	$L__BB0_133;
$L__BB0_131:
	setp.eq.s32 	%p89, %r2, 0;
	mov.b32 	%r140, 0;
	@%p89 bra 	$L__BB0_127;
$L__BB0_132:
	ld.shared.u32 	%r143, [%r135+-68];
$L__BB0_133:
	setp.lt.s32 	%p90, %r32, 1;
	mov.b32 	%r144, 0;
	@%p90 bra 	$L__BB0_137;
	setp.eq.s32 	%p91, %r136, -16;
	@%p91 bra 	$L__BB0_136;
	ld.shared.u32 	%r144, [%r135+-4];
	bra.uni 	$L__BB0_137;
$L__BB0_136:
	ld.shared.u32 	%r144, [%r15];
$L__BB0_137:
	add.s32 	%r97, %r140, %r33;
	max.s32 	%r98, %r143, %r144;
	add.s32 	%r99, %r98, -1;
	max.s32 	%r100, %r97, %r99;
	max.s32 	%r101, %r100, 0;
	st.shared.u32 	[%r135], %r101;
	max.s32 	%r146, %r146, %r101;
$L__BB0_138:
	bar.sync 	0;
	add.s32 	%r138, %r138, 4;
	add.s32 	%r137, %r137, 1;
	add.s32 	%r136, %r136, 1;
	add.s32 	%r135, %r135, 4;
	setp.ne.s32 	%p92, %r138, 120;
	@%p92 bra 	$L__BB0_13;
	setp.ne.s32 	%p93, %r3, 15;
	setp.ge.s32 	%p94, %r23, %r10;
	or.pred  	%p95, %p93, %p94;
	@%p95 bra 	$L__BB0_141;
	ld.shared.u32 	%r103, [%r16+60];
	st.global.u32 	[%rd2+4096], %r103;
$L__BB0_141:
	bar.sync 	0;
$L__BB0_142:
	bar.sync 	0;
	add.s32 	%r133, %r133, 1;
	setp.ne.s32 	%p96, %r133, %r11;
	@%p96 bra 	$L__BB0_3;
$L__BB0_143:
	shl.b32 	%r104, %r3, 4;
	add.s32 	%r56, %r104, %r2;
	shl.b32 	%r105, %r56, 2;
	mov.u32 	%r106, _ZZ21smith_waterman_kernelPKcS0_PKiS2_S2_S2_PiPfiE16max_score_shared;
	add.s32 	%r57, %r106, %r105;
	st.shared.u32 	[%r57], %r146;
	bar.sync 	0;
	setp.gt.u32 	%p97, %r56, 127;
	@%p97 bra 	$L__BB0_145;
	ld.shared.u32 	%r107, [%r57];
	ld.shared.u32 	%r108, [%r57+512];
	max.s32 	%r109, %r107, %r108;
	st.shared.u32 	[%r57], %r109;
$L__BB0_145:
	bar.sync 	0;
	setp.gt.u32 	%p98, %r56, 63;
	@%p98 bra 	$L__BB0_147;
	ld.shared.u32 	%r110, [%r57];
	ld.shared.u32 	%r111, [%r57+256];
	max.s32 	%r112, %r110, %r111;
	st.shared.u32 	[%r57], %r112;
$L__BB0_147:
	bar.sync 	0;
	setp.gt.u32 	%p99, %r56, 31;
	@%p99 bra 	$L__BB0_149;
	ld.shared.u32 	%r113, [%r57];
	ld.shared.u32 	%r114, [%r57+128];
	max.s32 	%r115, %r113, %r114;
	st.shared.u32 	[%r57], %r115;
$L__BB0_149:
	bar.sync 	0;
	setp.gt.u32 	%p100, %r56, 15;
	@%p100 bra 	$L__BB0_151;
	ld.shared.u32 	%r116, [%r57];
	ld.shared.u32 	%r117, [%r57+64];
	max.s32 	%r118, %r116, %r117;
	st.shared.u32 	[%r57], %r118;
$L__BB0_151:
	bar.sync 	0;
	setp.gt.u32 	%p101, %r56, 7;
	@%p101 bra 	$L__BB0_153;
	ld.shared.u32 	%r119, [%r57];
	ld.shared.u32 	%r120, [%r57+32];
	max.s32 	%r121, %r119, %r120;
	st.shared.u32 	[%r57], %r121;
$L__BB0_153:
	bar.sync 	0;
	setp.gt.u32 	%p102, %r56, 3;
	@%p102 bra 	$L__BB0_155;
	ld.shared.u32 	%r122, [%r57];
	ld.shared.u32 	%r123, [%r57+16];
	max.s32 	%r124, %r122, %r123;
	st.shared.u32 	[%r57], %r124;
$L__BB0_155:
	bar.sync 	0;
	setp.gt.u32 	%p103, %r56, 1;
	@%p103 bra 	$L__BB0_157;
	ld.shared.u32 	%r125, [%r57];
	ld.shared.u32 	%r126, [%r57+8];
	max.s32 	%r127, %r125, %r126;
	st.shared.u32 	[%r57], %r127;
$L__BB0_157:
	bar.sync 	0;
	setp.ne.s32 	%p104, %r56, 0;
	@%p104 bra 	$L__BB0_159;
	ld.shared.u32 	%r128, [%r57];
	ld.shared.u32 	%r129, [_ZZ21smith_waterman_kernelPKcS0_PKiS2_S2_S2_PiPfiE16max_score_shared+4];
	max.s32 	%r130, %r128, %r129;
	st.shared.u32 	[%r57], %r130;
$L__BB0_159:
	setp.ne.s32 	%p105, %r56, 0;
	bar.sync 	0;
	@%p105 bra 	$L__BB0_161;
	ld.shared.u32 	%r131, [_ZZ21smith_waterman_kernelPKcS0_PKiS2_S2_S2_PiPfiE16max_score_shared];
	cvt.rn.f32.s32 	%f1, %r131;
	max.s32 	%r132, %r4, %r5;
	cvt.rn.f32.s32 	%f2, %r132;
	div.rn.f32 	%f3, %f1, %f2;
	cvta.to.global.u64 	%rd87, %rd15;
	mul.wide.u32 	%rd88, %r1, 4;
	add.s64 	%rd89, %rd87, %rd88;
	st.global.f32 	[%rd89], %f3;
$L__BB0_161:
	ret;

}


// ===== COMPILED SASS (sm_100) =====

	.target	sm_100

	.elftype	@"ET_EXEC"


//--------------------- .note.nv.tkinfo           --------------------------
	.section	.note.nv.tkinfo,"",@"SHT_NOTE"
	.sectionflags	@"SHF_NOTE_NV_TKINFO"
	.tkinfo
        /*0018*/ 	.word	0x00000002
        /*0030*/ 	.string	""
        /*0030*/ 	.string	"ptxas"
        /*0030*/ 	.string	"Cuda compilation tools, release 13.0, V13.0.88"
        /*0030*/ 	.string	"Build cuda_13.0.r13.0/compiler.36424714_0"
        /*0030*/ 	.string	"-arch sm_100 -m 64 "



//--------------------- .note.nv.cuinfo           --------------------------
	.section	.note.nv.cuinfo,"",@"SHT_NOTE"
	.sectionflags	@"SHF_NOTE_NV_CUINFO"
        /*0018*/ 	.short	0x0002
        /*001a*/ 	.short	0x0064
        /*001c*/ 	.short	0x0082
	.zero		2


//--------------------- .nv.info                  --------------------------
	.section	.nv.info,"",@"SHT_CUDA_INFO"
	.align	4


	//----- nvinfo : EIATTR_REGCOUNT
	.align		4
        /*0000*/ 	.byte	0x04, 0x2f
        /*0002*/ 	.short	(.L_2 - .L_1)
	.align		4
.L_1:
        /*0004*/ 	.word	index@(_Z21smith_waterman_kernelPKcS0_PKiS2_S2_S2_PiPfi)
        /*0008*/ 	.word	0x0000001e


	//----- nvinfo : EIATTR_FRAME_SIZE
	.align		4
.L_2:
        /*000c*/ 	.byte	0x04, 0x11
        /*000e*/ 	.short	(.L_4 - .L_3)
	.align		4
.L_3:
        /*0010*/ 	.word	index@($__internal_0_$__cuda_sm3x_div_rn_noftz_f32_slowpath)
        /*0014*/ 	.word	0x00000000


	//----- nvinfo : EIATTR_FRAME_SIZE
	.align		4
.L_4:
        /*0018*/ 	.byte	0x04, 0x11
        /*001a*/ 	.short	(.L_6 - .L_5)
	.align		4
.L_5:
        /*001c*/ 	.word	index@(_Z21smith_waterman_kernelPKcS0_PKiS2_S2_S2_PiPfi)
        /*0020*/ 	.word	0x00000000


	//----- nvinfo : EIATTR_MIN_STACK_SIZE
	.align		4
.L_6:
        /*0024*/ 	.byte	0x04, 0x12
        /*0026*/ 	.short	(.L_8 - .L_7)
	.align		4
.L_7:
        /*0028*/ 	.word	index@(_Z21smith_waterman_kernelPKcS0_PKiS2_S2_S2_PiPfi)
        /*002c*/ 	.word	0x00000000
.L_8:


//--------------------- .nv.compat                --------------------------
	.section	.nv.compat,"",@"SHT_CUDA_COMPAT_INFO"
	.align	4
        /*0000*/ 	.byte	0x02, 0x09, 0x00, 0x00, 0x02, 0x02, 0x01, 0x00, 0x02, 0x05, 0x05, 0x00, 0x03, 0x07, 0x01, 0x01
        /*0010*/ 	.byte	0x02, 0x03, 0x00, 0x00, 0x02, 0x06, 0x01, 0x00, 0x04, 0x0b, 0x08, 0x00, 0x01, 0x00, 0x00, 0x00
        /*0020*/ 	.byte	0x00, 0x00, 0x00, 0x00


//--------------------- .nv.info._Z21smith_waterman_kernelPKcS0_PKiS2_S2_S2_PiPfi --------------------------
	.section	.nv.info._Z21smith_waterman_kernelPKcS0_PKiS2_S2_S2_PiPfi,"",@"SHT_CUDA_INFO"
	.sectionflags	@""
	.align	4


	//----- nvinfo : EIATTR_CUDA_API_VERSION
	.align		4
        /*0000*/ 	.byte	0x04, 0x37
        /*0002*/ 	.short	(.L_10 - .L_9)
.L_9:
        /*0004*/ 	.word	0x00000082


	//----- nvinfo : EIATTR_KPARAM_INFO
	.align		4
.L_10:
        /*0008*/ 	.byte	0x04, 0x17
        /*000a*/ 	.short	(.L_12 - .L_11)
.L_11:
        /*000c*/ 	.word	0x00000000
        /*0010*/ 	.short	0x0008
        /*0012*/ 	.short	0x0040
        /*0014*/ 	.byte	0x00, 0xf0, 0x11, 0x00


	//----- nvinfo : EIATTR_KPARAM_INFO
	.align		4
.L_12:
        /*0018*/ 	.byte	0x04, 0x17
        /*001a*/ 	.short	(.L_14 - .L_13)
.L_13:
        /*001c*/ 	.word	0x00000000
        /*0020*/ 	.short	0x0007
        /*0022*/ 	.short	0x0038
        /*0024*/ 	.byte	0x00, 0xf5, 0x21, 0x00


	//----- nvinfo : EIATTR_KPARAM_INFO
	.align		4
.L_14:
        /*0028*/ 	.byte	0x04, 0x17
        /*002a*/ 	.short	(.L_16 - .L_15)
.L_15:
        /*002c*/ 	.word	0x00000000
        /*0030*/ 	.short	0x0006
        /*0032*/ 	.short	0x0030
        /*0034*/ 	.byte	0x00, 0xf5, 0x21, 0x00


	//----- nvinfo : EIATTR_KPARAM_INFO
	.align		4
.L_16:
        /*0038*/ 	.byte	0x04, 0x17
        /*003a*/ 	.short	(.L_18 - .L_17)
.L_17:
        /*003c*/ 	.word	0x00000000
        /*0040*/ 	.short	0x0005
        /*0042*/ 	.short	0x0028
        /*0044*/ 	.byte	0x00, 0xf5, 0x21, 0x00


	//----- nvinfo : EIATTR_KPARAM_INFO
	.align		4
.L_18:
        /*0048*/ 	.byte	0x04, 0x17
        /*004a*/ 	.short	(.L_20 - .L_19)
.L_19:
        /*004c*/ 	.word	0x00000000
        /*0050*/ 	.short	0x0004
        /*0052*/ 	.short	0x0020
        /*0054*/ 	.byte	0x00, 0xf5, 0x21, 0x00


	//----- nvinfo : EIATTR_KPARAM_INFO
	.align		4
.L_20:
        /*0058*/ 	.byte	0x04, 0x17
        /*005a*/ 	.short	(.L_22 - .L_21)
.L_21:
        /*005c*/ 	.word	0x00000000
        /*0060*/ 	.short	0x0003
        /*0062*/ 	.short	0x0018
        /*0064*/ 	.byte	0x00, 0xf5, 0x21, 0x00


	//----- nvinfo : EIATTR_KPARAM_INFO
	.align		4
.L_22:
        /*0068*/ 	.byte	0x04, 0x17
        /*006a*/ 	.short	(.L_24 - .L_23)
.L_23:
        /*006c*/ 	.word	0x00000000
        /*0070*/ 	.short	0x0002
        /*0072*/ 	.short	0x0010
        /*0074*/ 	.byte	0x00, 0xf5, 0x21, 0x00


	//----- nvinfo : EIATTR_KPARAM_INFO
	.align		4
.L_24:
        /*0078*/ 	.byte	0x04, 0x17
        /*007a*/ 	.short	(.L_26 - .L_25)
.L_25:
        /*007c*/ 	.word	0x00000000
        /*0080*/ 	.short	0x0001
        /*0082*/ 	.short	0x0008
        /*0084*/ 	.byte	0x00, 0xf5, 0x21, 0x00


	//----- nvinfo : EIATTR_KPARAM_INFO
	.align		4
.L_26:
        /*0088*/ 	.byte	0x04, 0x17
        /*008a*/ 	.short	(.L_28 - .L_27)
.L_27:
        /*008c*/ 	.word	0x00000000
        /*0090*/ 	.short	0x0000
        /*0092*/ 	.short	0x0000
        /*0094*/ 	.byte	0x00, 0xf5, 0x21, 0x00


	//----- nvinfo : EIATTR_SPARSE_MMA_MASK
	.align		4
.L_28:
        /*0098*/ 	.byte	0x03, 0x50
        /*009a*/ 	.short	0x0000


	//----- nvinfo : EIATTR_MAXREG_COUNT
	.align		4
        /*009c*/ 	.byte	0x03, 0x1b
        /*009e*/ 	.short	0x00ff


	//----- nvinfo : EIATTR_NUM_BARRIERS
	.align		4
        /*00a0*/ 	.byte	0x02, 0x4c
        /*00a2*/ 	.byte	0x01
	.zero		1


	//----- nvinfo : EIATTR_MERCURY_ISA_VERSION
	.align		4
        /*00a4*/ 	.byte	0x03, 0x5f
        /*00a6*/ 	.short	0x0101


	//----- nvinfo : EIATTR_VRC_CTA_INIT_COUNT
	.align		4
        /*00a8*/ 	.byte	0x02, 0x4a
	.zero		1
	.zero		1


	//----- nvinfo : EIATTR_EXIT_INSTR_OFFSETS
	.align		4
        /*00ac*/ 	.byte	0x04, 0x1c
        /*00ae*/ 	.short	(.L_30 - .L_29)


	//   ....[0]....
.L_29:
        /*00b0*/ 	.word	0x00000040


	//   ....[1]....
        /*00b4*/ 	.word	0x00001ca0


	//   ....[2]....
        /*00b8*/ 	.word	0x00001df0


	//----- nvinfo : EIATTR_CRS_STACK_SIZE
	.align		4
.L_30:
        /*00bc*/ 	.byte	0x04, 0x1e
        /*00be*/ 	.short	(.L_32 - .L_31)
.L_31:
        /*00c0*/ 	.word	0x00000000


	//----- nvinfo : EIATTR_CBANK_PARAM_SIZE
	.align		4
.L_32:
        /*00c4*/ 	.byte	0x03, 0x19
        /*00c6*/ 	.short	0x0044


	//----- nvinfo : EIATTR_PARAM_CBANK
	.align		4
        /*00c8*/ 	.byte	0x04, 0x0a
        /*00ca*/ 	.short	(.L_34 - .L_33)
	.align		4
.L_33:
        /*00cc*/ 	.word	index@(.nv.constant0._Z21smith_waterman_kernelPKcS0_PKiS2_S2_S2_PiPfi)
        /*00d0*/ 	.short	0x0380
        /*00d2*/ 	.short	0x0044


	//----- nvinfo : EIATTR_SW_WAR
	.align		4
.L_34:
        /*00d4*/ 	.byte	0x04, 0x36
        /*00d6*/ 	.short	(.L_36 - .L_35)
.L_35:
        /*00d8*/ 	.word	0x00000008
.L_36:


//--------------------- .nv.callgraph             --------------------------
	.section	.nv.callgraph,"",@"SHT_CUDA_CALLGRAPH"
	.align	4
	.sectionentsize	8
	.align		4
        /*0000*/ 	.word	0x00000000
	.align		4
        /*0004*/ 	.word	0xffffffff
	.align		4
        /*0008*/ 	.word	0x00000000
	.align		4
        /*000c*/ 	.word	0xfffffffe
	.align		4
        /*0010*/ 	.word	0x00000000
	.align		4
        /*0014*/ 	.word	0xfffffffd
	.align		4
        /*0018*/ 	.word	0x00000000
	.align		4
        /*001c*/ 	.word	0xfffffffc


//--------------------- .nv.constant3             --------------------------
	.section	.nv.constant3,"a",@progbits
	.align	4
.nv.constant3:
	.type		d_blosum62,@object
	.size		d_blosum62,(.L_0 - d_blosum62)
d_blosum62:
	.zero		2304
.L_0:


//--------------------- .text._Z21smith_waterman_kernelPKcS0_PKiS2_S2_S2_PiPfi --------------------------
	.section	.text._Z21smith_waterman_kernelPKcS0_PKiS2_S2_S2_PiPfi,"ax",@progbits
	.align	128
        .global         _Z21smith_waterman_kernelPKcS0_PKiS2_S2_S2_PiPfi
        .type           _Z21smith_waterman_kernelPKcS0_PKiS2_S2_S2_PiPfi,@function
        .size           _Z21smith_waterman_kernelPKcS0_PKiS2_S2_S2_PiPfi,(.L_x_77 - _Z21smith_waterman_kernelPKcS0_PKiS2_S2_S2_PiPfi)
        .other          _Z21smith_waterman_kernelPKcS0_PKiS2_S2_S2_PiPfi,@"STO_CUDA_ENTRY STV_DEFAULT"
_Z21smith_waterman_kernelPKcS0_PKiS2_S2_S2_PiPfi:
.text._Z21smith_waterman_kernelPKcS0_PKiS2_S2_S2_PiPfi:
[----:B------:R-:W-:Y:S01]  /*0000*/  LDC R1, c[0x0][0x37c] ;  /* 0x0000df00ff017b82 */ /* 0x000fe20000000800 */
[----:B------:R-:W0:Y:S01]  /*0010*/  S2R R8, SR_CTAID.X ;  /* 0x0000000000087919 */ /* 0x000e220000002500 */
[----:B------:R-:W0:Y:S02]  /*0020*/  LDCU UR4, c[0x0][0x3c0] ;  /* 0x00007800ff0477ac */ /* 0x000e240008000800 */
[----:B0-----:R-:W-:-:S13]  /*0030*/  ISETP.GE.AND P0, PT, R8, UR4, PT ;  /* 0x0000000408007c0c */ /* 0x001fda000bf06270 */
[----:B------:R-:W-:Y:S05]  /*0040*/  @P0 EXIT ;  /* 0x000000000000094d */ /* 0x000fea0003800000 */
[----:B------:R-:W0:Y:S01]  /*0050*/  LDC.64 R2, c[0x0][0x390] ;  /* 0x0000e400ff027b82 */ /* 0x000e220000000a00 */
[----:B------:R-:W1:Y:S07]  /*0060*/  LDCU.64 UR10, c[0x0][0x358] ;  /* 0x00006b00ff0a77ac */ /* 0x000e6e0008000a00 */
[----:B------:R-:W2:Y:S01]  /*0070*/  LDC.64 R4, c[0x0][0x398] ;  /* 0x0000e600ff047b82 */ /* 0x000ea20000000a00 */
[----:B0-----:R-:W-:-:S06]  /*0080*/  IMAD.WIDE.U32 R2, R8, 0x4, R2 ;  /* 0x0000000408027825 */ /* 0x001fcc00078e0002 */
[----:B-1----:R-:W3:Y:S01]  /*0090*/  LDG.E R2, desc[UR10][R2.64] ;  /* 0x0000000a02027981 */ /* 0x002ee2000c1e1900 */
[----:B--2---:R-:W-:-:S06]  /*00a0*/  IMAD.WIDE.U32 R4, R8, 0x4, R4 ;  /* 0x0000000408047825 */ /* 0x004fcc00078e0004 */
[----:B------:R-:W2:Y:S01]  /*00b0*/  LDG.E R4, desc[UR10][R4.64] ;  /* 0x0000000a04047981 */ /* 0x000ea2000c1e1900 */
[----:B------:R-:W0:Y:S01]  /*00c0*/  S2R R9, SR_TID.X ;  /* 0x0000000000097919 */ /* 0x000e220000002100 */
[----:B------:R-:W1:Y:S01]  /*00d0*/  S2R R0, SR_TID.Y ;  /* 0x0000000000007919 */ /* 0x000e620000002200 */
[----:B------:R-:W-:Y:S01]  /*00e0*/  IMAD.MOV.U32 R10, RZ, RZ, RZ ;  /* 0x000000ffff0a7224 */ /* 0x000fe200078e00ff */
[----:B---3--:R-:W-:Y:S02]  /*00f0*/  R2UR UR5, R2 ;  /* 0x00000000020572ca */ /* 0x008fe400000e0000 */
[----:B--2---:R-:W-:-:S11]  /*0100*/  R2UR UR6, R4 ;  /* 0x00000000040672ca */ /* 0x004fd600000e0000 */
[----:B------:R-:W-:-:S04]  /*0110*/  UIADD3 UR4, UPT, UPT, UR5, 0xf, URZ ;  /* 0x0000000f05047890 */ /* 0x000fc8000fffe0ff */
[----:B------:R-:W-:Y:S02]  /*0120*/  USHF.R.S32.HI UR7, URZ, 0x1f, UR4 ;  /* 0x0000001fff077899 */ /* 0x000fe40008011404 */
[----:B------:R-:W-:Y:S02]  /*0130*/  UIADD3 UR8, UPT, UPT, UR6, 0xf, URZ ;  /* 0x0000000f06087890 */ /* 0x000fe4000fffe0ff */
[----:B------:R-:W-:Y:S02]  /*0140*/  ULEA.HI UR7, UR7, UR4, URZ, 0x4 ;  /* 0x0000000407077291 */ /* 0x000fe4000f8f20ff */
[----:B------:R-:W-:Y:S02]  /*0150*/  USHF.R.S32.HI UR9, URZ, 0x1f, UR8 ;  /* 0x0000001fff097899 */ /* 0x000fe40008011408 */
[----:B------:R-:W-:Y:S02]  /*0160*/  USHF.R.S32.HI UR7, URZ, 0x4, UR7 ;  /* 0x00000004ff077899 */ /* 0x000fe40008011407 */
[----:B------:R-:W-:-:S02]  /*0170*/  ULEA.HI UR9, UR9, UR8, URZ, 0x4 ;  /* 0x0000000809097291 */ /* 0x000fc4000f8f20ff */
[----:B------:R-:W-:Y:S02]  /*0180*/  UIADD3 UR4, UPT, UPT, UR7, -0x1, URZ ;  /* 0xffffffff07047890 */ /* 0x000fe4000fffe0ff */
[----:B------:R-:W-:-:S04]  /*0190*/  USHF.R.S32.HI UR9, URZ, 0x4, UR9 ;  /* 0x00000004ff097899 */ /* 0x000fc80008011409 */
[----:B------:R-:W-:-:S04]  /*01a0*/  UIADD3 UR4, UPT, UPT, UR9, UR4, URZ ;  /* 0x0000000409047290 */ /* 0x000fc8000fffe0ff */
[----:B------:R-:W-:-:S09]  /*01b0*/  UISETP.GE.AND UP0, UPT, UR4, 0x1, UPT ;  /* 0x000000010400788c */ /* 0x000fd2000bf06270 */
[----:B01----:R-:W-:Y:S05]  /*01c0*/  BRA.U !UP0, `(.L_x_0) ;  /* 0x0000001508d07547 */ /* 0x003fea000b800000 */
[----:B------:R-:W0:Y:S01]  /*01d0*/  LDC.64 R12, c[0x0][0x3a8] ;  /* 0x0000ea00ff0c7b82 */ /* 0x000e220000000a00 */
[----:B------:R-:W1:Y:S07]  /*01e0*/  S2R R17, SR_CgaCtaId ;  /* 0x0000000000117919 */ /* 0x000e6e0000008800 */
[----:B------:R-:W2:Y:S08]  /*01f0*/  LDC.64 R4, c[0x0][0x3a0] ;  /* 0x0000e800ff047b82 */ /* 0x000eb00000000a00 */
[----:B------:R-:W3:Y:S01]  /*0200*/  LDC.64 R2, c[0x0][0x3b0] ;  /* 0x0000ec00ff027b82 */ /* 0x000ee20000000a00 */
[----:B0-----:R-:W-:-:S06]  /*0210*/  IMAD.WIDE.U32 R12, R8, 0x4, R12 ;  /* 0x00000004080c7825 */ /* 0x001fcc00078e000c */
[----:B------:R-:W4:Y:S01]  /*0220*/  LDG.E R12, desc[UR10][R12.64] ;  /* 0x0000000a0c0c7981 */ /* 0x000f22000c1e1900 */
[----:B------:R-:W-:Y:S01]  /*0230*/  UIADD3 UR4, UPT, UPT, UR9, -0x1, URZ ;  /* 0xffffffff09047890 */ /* 0x000fe2000fffe0ff */
[C---:B------:R-:W-:Y:S02]  /*0240*/  IMAD.SHL.U32 R6, R8.reuse, 0x400, RZ ;  /* 0x0000040008067824 */ /* 0x040fe400078e00ff */
[----:B--2---:R-:W-:-:S03]  /*0250*/  IMAD.WIDE.U32 R4, R8, 0x4, R4 ;  /* 0x0000000408047825 */ /* 0x004fc600078e0004 */
[C---:B------:R-:W-:Y:S01]  /*0260*/  LOP3.LUT R7, R9.reuse, R6, RZ, 0xfc, !PT ;  /* 0x0000000609077212 */ /* 0x040fe200078efcff */
[----:B------:R-:W-:Y:S01]  /*0270*/  IMAD.U32 R10, RZ, RZ, UR4 ;  /* 0x00000004ff0a7e24 */ /* 0x000fe2000f8e00ff */
[----:B------:R-:W-:Y:S01]  /*0280*/  MOV R6, 0x400 ;  /* 0x0000040000067802 */ /* 0x000fe20000000f00 */
[----:B------:R0:W5:Y:S01]  /*0290*/  LDG.E R11, desc[UR10][R4.64] ;  /* 0x0000000a040b7981 */ /* 0x000162000c1e1900 */
[----:B------:R-:W-:Y:S01]  /*02a0*/  ISETP.NE.AND P0, PT, RZ, UR4, PT ;  /* 0x00000004ff007c0c */ /* 0x000fe2000bf05270 */
[----:B------:R-:W-:Y:S01]  /*02b0*/  IMAD R15, R10, 0x10, R7 ;  /* 0x000000100a0f7824 */ /* 0x000fe200078e0207 */
[----:B------:R-:W-:Y:S01]  /*02c0*/  UMOV UR4, URZ ;  /* 0x000000ff00047c82 */ /* 0x000fe20008000000 */
[C---:B------:R-:W-:Y:S01]  /*02d0*/  VIADD R7, R6.reuse, 0x440 ;  /* 0x0000044006077836 */ /* 0x040fe20000000000 */
[----:B------:R-:W-:Y:S01]  /*02e0*/  ISETP.EQ.AND P0, PT, R9, RZ, P0 ;  /* 0x000000ff0900720c */ /* 0x000fe20000702270 */
[----:B------:R-:W-:Y:S01]  /*02f0*/  VIADD R10, R6, 0x480 ;  /* 0x00000480060a7836 */ /* 0x000fe20000000000 */
[----:B-1----:R-:W-:Y:S01]  /*0300*/  LEA R6, R17, R6, 0x18 ;  /* 0x0000000611067211 */ /* 0x002fe200078ec0ff */
[----:B---3--:R-:W-:Y:S01]  /*0310*/  IMAD.WIDE.U32 R2, R15, 0x4, R2 ;  /* 0x000000040f027825 */ /* 0x008fe200078e0002 */
[----:B------:R-:W-:-:S02]  /*0320*/  LEA R7, R17, R7, 0x18 ;  /* 0x0000000711077211 */ /* 0x000fc400078ec0ff */
[----:B0-----:R-:W-:Y:S01]  /*0330*/  LEA R4, R17, R10, 0x18 ;  /* 0x0000000a11047211 */ /* 0x001fe200078ec0ff */
[----:B------:R-:W-:Y:S02]  /*0340*/  IMAD.MOV.U32 R10, RZ, RZ, RZ ;  /* 0x000000ffff0a7224 */ /* 0x000fe400078e00ff */
[C-C-:B------:R-:W-:Y:S02]  /*0350*/  IMAD R24, R9.reuse, 0x44, R6.reuse ;  /* 0x0000004409187824 */ /* 0x140fe400078e0206 */
[C---:B------:R-:W-:Y:S02]  /*0360*/  IMAD R17, R9.reuse, 0x40, R6 ;  /* 0x0000004009117824 */ /* 0x040fe400078e0206 */
[--C-:B------:R-:W-:Y:S02]  /*0370*/  IMAD R16, R0, 0x4, R7.reuse ;  /* 0x0000000400107824 */ /* 0x100fe400078e0207 */
[C---:B------:R-:W-:Y:S02]  /*0380*/  IMAD R15, R9.reuse, 0x4, R7 ;  /* 0x00000004090f7824 */ /* 0x040fe400078e0207 */
[----:B------:R-:W-:-:S02]  /*0390*/  IMAD R14, R9, 0x4, R4 ;  /* 0x00000004090e7824 */ /* 0x000fc400078e0204 */
[----:B------:R-:W-:Y:S01]  /*03a0*/  IMAD R13, R9, -0x4, R4 ;  /* 0xfffffffc090d7824 */ /* 0x000fe200078e0204 */
[----:B----4-:R-:W-:-:S07]  /*03b0*/  SHF.R.S32.HI R23, RZ, 0x1f, R12 ;  /* 0x0000001fff177819 */ /* 0x010fce000001140c */
.L_x_66:
[----:B------:R-:W-:Y:S02]  /*03c0*/  UIADD3 UR12, UPT, UPT, -UR9, UR4, URZ ;  /* 0x00000004090c7290 */ /* 0x000fe4000fffe1ff */
[----:B------:R-:W-:Y:S02]  /*03d0*/  UISETP.GE.AND UP0, UPT, UR6, 0x1, UPT ;  /* 0x000000010600788c */ /* 0x000fe4000bf06270 */
[----:B------:R-:W-:Y:S02]  /*03e0*/  UIADD3 UR16, UPT, UPT, UR12, 0x1, URZ ;  /* 0x000000010c107890 */ /* 0x000fe4000fffe0ff */
[----:B------:R-:W-:Y:S02]  /*03f0*/  UISETP.LT.OR UP0, UPT, UR12, -0x1, !UP0 ;  /* 0xffffffff0c00788c */ /* 0x000fe4000c701670 */
[----:B------:R-:W-:Y:S02]  /*0400*/  UIADD3 UR8, UPT, UPT, UR7, -0x1, URZ ;  /* 0xffffffff07087890 */ /* 0x000fe4000fffe0ff */
[----:B------:R-:W-:-:S02]  /*0410*/  UISETP.GE.OR UP0, UPT, UR16, UR7, UP0 ;  /* 0x000000071000728c */ /* 0x000fc40008706670 */
[----:B------:R-:W-:Y:S02]  /*0420*/  UIADD3 UR8, UPT, UPT, UR9, UR8, URZ ;  /* 0x0000000809087290 */ /* 0x000fe4000fffe0ff */
[----:B------:R-:W-:-:S04]  /*0430*/  UIADD3 UR4, UPT, UPT, UR4, 0x1, URZ ;  /* 0x0000000104047890 */ /* 0x000fc8000fffe0ff */
[----:B------:R-:W-:Y:S01]  /*0440*/  UISETP.NE.AND UP1, UPT, UR4, UR8, UPT ;  /* 0x000000080400728c */ /* 0x000fe2000bf25270 */
[----:B0-----:R-:W-:Y:S10]  /*0450*/  BRA.U UP0, `(.L_x_1) ;  /* 0x0000001500247547 */ /* 0x001ff4000b800000 */
[----:B------:R-:W-:Y:S01]  /*0460*/  ISETP.NE.AND P2, PT, R9, RZ, PT ;  /* 0x000000ff0900720c */ /* 0x000fe20003f45270 */
[----:B------:R-:W0:Y:S01]  /*0470*/  @P0 LDC.64 R4, c[0x0][0x3b0] ;  /* 0x0000ec00ff040b82 */ /* 0x000e220000000a00 */
[----:B------:R-:W-:Y:S01]  /*0480*/  ISETP.NE.AND P3, PT, R0, RZ, PT ;  /* 0x000000ff0000720c */ /* 0x000fe20003f65270 */
[----:B------:R-:W-:Y:S01]  /*0490*/  IMAD.SHL.U32 R7, R8, 0x400, RZ ;  /* 0x0000040008077824 */ /* 0x000fe200078e00ff */
[----:B------:R-:W-:Y:S01]  /*04a0*/  ISETP.LE.AND P1, PT, RZ, UR12, PT ;  /* 0x0000000cff007c0c */ /* 0x000fe2000bf23270 */
[----:B------:R-:W-:Y:S01]  /*04b0*/  IMAD.U32 R6, RZ, RZ, UR16 ;  /* 0x00000010ff067e24 */ /* 0x000fe2000f8e00ff */
[----:B------:R-:W1:Y:S02]  /*04c0*/  LDCU.64 UR12, c[0x0][0x380] ;  /* 0x00007000ff0c77ac */ /* 0x000e640008000a00 */
[----:B------:R-:W-:Y:S02]  /*04d0*/  LOP3.LUT R7, R7, R0, RZ, 0xfc, !PT ;  /* 0x0000000007077212 */ /* 0x000fe400078efcff */
[----:B------:R-:W-:Y:S01]  /*04e0*/  ISETP.NE.OR P1, PT, R0, RZ, !P1 ;  /* 0x000000ff0000720c */ /* 0x000fe20004f25670 */
[----:B------:R-:W-:Y:S01]  /*04f0*/  IMAD.U32 R22, RZ, RZ, UR16 ;  /* 0x00000010ff167e24 */ /* 0x000fe2000f8e00ff */
[----:B------:R-:W2:Y:S01]  /*0500*/  LDCU.64 UR14, c[0x0][0x388] ;  /* 0x00007100ff0e77ac */ /* 0x000ea20008000a00 */
[----:B------:R-:W-:Y:S01]  /*0510*/  @!P2 STS [R16], RZ ;  /* 0x000000ff1000a388 */ /* 0x000fe20000000800 */
[----:B------:R-:W-:-:S03]  /*0520*/  @P0 IMAD R7, R6, 0x10, R7 ;  /* 0x0000001006070824 */ /* 0x000fc600078e0207 */
[----:B------:R-:W-:Y:S01]  /*0530*/  @!P3 STS [R14], RZ ;  /* 0x000000ff0e00b388 */ /* 0x000fe20000000800 */
[----:B------:R-:W-:Y:S01]  /*0540*/  BAR.SYNC.DEFER_BLOCKING 0x0 ;  /* 0x0000000000007b1d */ /* 0x000fe20000010000 */
[----:B0-----:R-:W-:-:S05]  /*0550*/  @P0 IMAD.WIDE R4, R7, 0x4, R4 ;  /* 0x0000000407040825 */ /* 0x001fca00078e0204 */
[----:B------:R-:W3:Y:S04]  /*0560*/  @P0 LDG.E R7, desc[UR10][R4.64] ;  /* 0x0000000a04070981 */ /* 0x000ee8000c1e1900 */
[----:B------:R-:W4:Y:S01]  /*0570*/  @!P1 LDG.E R19, desc[UR10][R2.64+0x1000] ;  /* 0x0010000a02139981 */ /* 0x000f22000c1e1900 */
[----:B------:R-:W-:Y:S01]  /*0580*/  IMAD R22, R22, 0x10, R9 ;  /* 0x0000001016167824 */ /* 0x000fe200078e0209 */
[----:B-----5:R-:W-:Y:S01]  /*0590*/  SHF.R.S32.HI R21, RZ, 0x1f, R11 ;  /* 0x0000001fff157819 */ /* 0x020fe2000001140b */
[----:B------:R-:W-:Y:S01]  /*05a0*/  IMAD.U32 R18, RZ, RZ, UR9 ;  /* 0x00000009ff127e24 */ /* 0x000fe2000f8e00ff */
[----:B------:R-:W-:Y:S01]  /*05b0*/  IADD3 R20, PT, PT, -R9, -0x10, RZ ;  /* 0xfffffff009147810 */ /* 0x000fe20007ffe1ff */
[----:B------:R-:W-:Y:S01]  /*05c0*/  UMOV UR8, 0xfffffffc ;  /* 0xfffffffc00087882 */ /* 0x000fe20000000000 */
[----:B------:R-:W-:Y:S01]  /*05d0*/  SHF.R.S32.HI R6, RZ, 0x1f, R22 ;  /* 0x0000001fff067819 */ /* 0x000fe20000011416 */
[----:B------:R-:W-:Y:S01]  /*05e0*/  IMAD R18, R18, 0x10, -R9 ;  /* 0x0000001012127824 */ /* 0x000fe200078e0a09 */
[----:B---3--:R-:W-:Y:S04]  /*05f0*/  @P0 STS [R16], R7 ;  /* 0x0000000710000388 */ /* 0x008fe80000000800 */
[----:B----4-:R0:W-:Y:S01]  /*0600*/  @!P1 STS [R14], R19 ;  /* 0x000000130e009388 */ /* 0x0101e20000000800 */
[----:B------:R-:W-:Y:S01]  /*0610*/  BAR.SYNC.DEFER_BLOCKING 0x0 ;  /* 0x0000000000007b1d */ /* 0x000fe20000010000 */
[----:B-1----:R-:W-:-:S04]  /*0620*/  IADD3 R4, P1, P2, R22, UR12, R11 ;  /* 0x0000000c16047c10 */ /* 0x002fc8000fa3e00b */
[----:B------:R-:W-:Y:S01]  /*0630*/  IADD3.X R5, PT, PT, R6, UR13, R21, P1, P2 ;  /* 0x0000000d06057c10 */ /* 0x000fe20008fe4415 */
[----:B0-2---:R-:W-:-:S08]  /*0640*/  IMAD.MOV.U32 R19, RZ, RZ, R17 ;  /* 0x000000ffff137224 */ /* 0x005fd000078e0011 */
.L_x_65:
[----:B------:R-:W-:Y:S01]  /*0650*/  VIADD R6, R20, 0x10 ;  /* 0x0000001014067836 */ /* 0x000fe20000000000 */
[----:B------:R-:W-:Y:S04]  /*0660*/  BSSY.RECONVERGENT B0, `(.L_x_2) ;  /* 0x0000119000007945 */ /* 0x000fe80003800200 */
[----:B------:R-:W-:-:S04]  /*0670*/  LOP3.LUT R25, R6, R9, RZ, 0xfc, !PT ;  /* 0x0000000906197212 */ /* 0x000fc800078efcff */
[----:B------:R-:W-:-:S13]  /*0680*/  ISETP.GT.U32.AND P1, PT, R25, 0xf, PT ;  /* 0x0000000f1900780c */ /* 0x000fda0003f24070 */
[----:B------:R-:W-:Y:S05]  /*0690*/  @P1 BRA `(.L_x_3) ;  /* 0x0000001000541947 */ /* 0x000fea0003800000 */
[----:B------:R-:W-:-:S05]  /*06a0*/  VIADD R21, R18, 0xfffffff0 ;  /* 0xfffffff012157836 */ /* 0x000fca0000000000 */
[----:B------:R-:W-:-:S04]  /*06b0*/  ISETP.GE.AND P1, PT, R21, UR6, PT ;  /* 0x0000000615007c0c */ /* 0x000fc8000bf26270 */
[----:B------:R-:W-:-:S13]  /*06c0*/  ISETP.GE.OR P1, PT, R22, UR5, P1 ;  /* 0x0000000516007c0c */ /* 0x000fda0008f26670 */
[----:B------:R-:W-:Y:S05]  /*06d0*/  @P1 BRA `(.L_x_3) ;  /* 0x0000001000441947 */ /* 0x000fea0003800000 */
[----:B------:R-:W2:Y:S01]  /*06e0*/  LDG.E.U8 R6, desc[UR10][R4.64] ;  /* 0x0000000a04067981 */ /* 0x000ea2000c1e1100 */
[----:B------:R-:W-:Y:S01]  /*06f0*/  BSSY.RECONVERGENT B1, `(.L_x_4) ;  /* 0x000006b000017945 */ /* 0x000fe20003800200 */
[----:B------:R-:W-:Y:S01]  /*0700*/  IMAD.MOV.U32 R27, RZ, RZ, RZ ;  /* 0x000000ffff1b7224 */ /* 0x000fe200078e00ff */
[----:B--2---:R-:W-:-:S13]  /*0710*/  ISETP.GT.AND P1, PT, R6, 0x4b, PT ;  /* 0x0000004b0600780c */ /* 0x004fda0003f24270 */
[----:B------:R-:W-:Y:S05]  /*0720*/  @!P1 BRA `(.L_x_5) ;  /* 0x0000000000d89947 */ /* 0x000fea0003800000 */
[----:B------:R-:W-:-:S13]  /*0730*/  ISETP.GT.AND P1, PT, R6, 0x52, PT ;  /* 0x000000520600780c */ /* 0x000fda0003f24270 */
[----:B------:R-:W-:Y:S05]  /*0740*/  @!P1 BRA `(.L_x_6) ;  /* 0x0000000000689947 */ /* 0x000fea0003800000 */
[----:B------:R-:W-:-:S13]  /*0750*/  ISETP.GT.AND P1, PT, R6, 0x56, PT ;  /* 0x000000560600780c */ /* 0x000fda0003f24270 */
[----:B------:R-:W-:Y:S05]  /*0760*/  @!P1 BRA `(.L_x_7) ;  /* 0x0000000000309947 */ /* 0x000fea0003800000 */
[----:B------:R-:W-:-:S13]  /*0770*/  ISETP.NE.AND P1, PT, R6, 0x57, PT ;  /* 0x000000570600780c */ /* 0x000fda0003f25270 */
[----:B------:R-:W-:Y:S05]  /*0780*/  @!P1 BRA `(.L_x_8) ;  /* 0x0000000000209947 */ /* 0x000fea0003800000 */
[----:B------:R-:W-:-:S13]  /*0790*/  ISETP.NE.AND P1, PT, R6, 0x59, PT ;  /* 0x000000590600780c */ /* 0x000fda0003f25270 */
[----:B------:R-:W-:Y:S05]  /*07a0*/  @!P1 BRA `(.L_x_9) ;  /* 0x0000000000109947 */ /* 0x000fea0003800000 */
[----:B------:R-:W-:-:S13]  /*07b0*/  ISETP.NE.AND P1, PT, R6, 0x5a, PT ;  /* 0x0000005a0600780c */ /* 0x000fda0003f25270 */
[----:B------:R-:W-:Y:S05]  /*07c0*/  @P1 BRA `(.L_x_10) ;  /* 0x0000000400681947 */ /* 0x000fea0003800000 */
[----:B------:R-:W-:Y:S01]  /*07d0*/  IMAD.MOV.U32 R27, RZ, RZ, 0x15 ;  /* 0x00000015ff1b7424 */ /* 0x000fe200078e00ff */
[----:B------:R-:W-:Y:S06]  /*07e0*/  BRA `(.L_x_11) ;  /* 0x00000004006c7947 */ /* 0x000fec0003800000 */
.L_x_9:
[----:B------:R-:W-:Y:S01]  /*07f0*/  IMAD.MOV.U32 R27, RZ, RZ, 0x12 ;  /* 0x00000012ff1b7424 */ /* 0x000fe200078e00ff */
[----:B------:R-:W-:Y:S06]  /*0800*/  BRA `(.L_x_11) ;  /* 0x0000000400647947 */ /* 0x000fec0003800000 */
.L_x_8:
[----:B------:R-:W-:Y:S01]  /*0810*/  IMAD.MOV.U32 R27, RZ, RZ, 0x11 ;  /* 0x00000011ff1b7424 */ /* 0x000fe200078e00ff */
[----:B------:R-:W-:Y:S06]  /*0820*/  BRA `(.L_x_11) ;  /* 0x00000004005c7947 */ /* 0x000fec0003800000 */
.L_x_7:
        /* <DEDUP_REMOVED lines=8> */
.L_x_13:
[----:B------:R-:W-:Y:S01]  /*08b0*/  IMAD.MOV.U32 R27, RZ, RZ, 0x10 ;  /* 0x00000010ff1b7424 */ /* 0x000fe200078e00ff */
[----:B------:R-:W-:Y:S06]  /*08c0*/  BRA `(.L_x_11) ;  /* 0x0000000400347947 */ /* 0x000fec0003800000 */
.L_x_12:
[----:B------:R-:W-:Y:S01]  /*08d0*/  IMAD.MOV.U32 R27, RZ, RZ, 0xf ;  /* 0x0000000fff1b7424 */ /* 0x000fe200078e00ff */
[----:B------:R-:W-:Y:S06]  /*08e0*/  BRA `(.L_x_11) ;  /* 0x00000004002c7947 */ /* 0x000fec0003800000 */
.L_x_6:
        /* <DEDUP_REMOVED lines=10> */
.L_x_16:
[----:B------:R-:W-:Y:S01]  /*0990*/  IMAD.MOV.U32 R27, RZ, RZ, 0x5 ;  /* 0x00000005ff1b7424 */ /* 0x000fe200078e00ff */
[----:B------:R-:W-:Y:S06]  /*09a0*/  BRA `(.L_x_11) ;  /* 0x0000000000fc7947 */ /* 0x000fec0003800000 */
.L_x_15:
[----:B------:R-:W-:Y:S01]  /*09b0*/  IMAD.MOV.U32 R27, RZ, RZ, 0xe ;  /* 0x0000000eff1b7424 */ /* 0x000fe200078e00ff */
[----:B------:R-:W-:Y:S06]  /*09c0*/  BRA `(.L_x_11) ;  /* 0x0000000000f47947 */ /* 0x000fec0003800000 */
.L_x_14:
        /* <DEDUP_REMOVED lines=8> */
.L_x_18:
[----:B------:R-:W-:Y:S01]  /*0a50*/  IMAD.MOV.U32 R27, RZ, RZ, 0xc ;  /* 0x0000000cff1b7424 */ /* 0x000fe200078e00ff */
[----:B------:R-:W-:Y:S06]  /*0a60*/  BRA `(.L_x_11) ;  /* 0x0000000000cc7947 */ /* 0x000fec0003800000 */
.L_x_17:
[----:B------:R-:W-:Y:S01]  /*0a70*/  IMAD.MOV.U32 R27, RZ, RZ, 0xa ;  /* 0x0000000aff1b7424 */ /* 0x000fe200078e00ff */
[----:B------:R-:W-:Y:S06]  /*0a80*/  BRA `(.L_x_11) ;  /* 0x0000000000c47947 */ /* 0x000fec0003800000 */
.L_x_5:
        /* <DEDUP_REMOVED lines=12> */
.L_x_22:
[----:B------:R-:W-:Y:S01]  /*0b50*/  IMAD.MOV.U32 R27, RZ, RZ, 0x9 ;  /* 0x00000009ff1b7424 */ /* 0x000fe200078e00ff */
[----:B------:R-:W-:Y:S06]  /*0b60*/  BRA `(.L_x_11) ;  /* 0x00000000008c7947 */ /* 0x000fec0003800000 */
.L_x_21:
[----:B------:R-:W-:Y:S01]  /*0b70*/  IMAD.MOV.U32 R27, RZ, RZ, 0x8 ;  /* 0x00000008ff1b7424 */ /* 0x000fe200078e00ff */
[----:B------:R-:W-:Y:S06]  /*0b80*/  BRA `(.L_x_11) ;  /* 0x0000000000847947 */ /* 0x000fec0003800000 */
.L_x_20:
        /* <DEDUP_REMOVED lines=8> */
.L_x_24:
[----:B------:R-:W-:Y:S01]  /*0c10*/  IMAD.MOV.U32 R27, RZ, RZ, 0xd ;  /* 0x0000000dff1b7424 */ /* 0x000fe200078e00ff */
[----:B------:R-:W-:Y:S06]  /*0c20*/  BRA `(.L_x_11) ;  /* 0x00000000005c7947 */ /* 0x000fec0003800000 */
.L_x_23:
[----:B------:R-:W-:Y:S01]  /*0c30*/  IMAD.MOV.U32 R27, RZ, RZ, 0x6 ;  /* 0x00000006ff1b7424 */ /* 0x000fe200078e00ff */
[----:B------:R-:W-:Y:S06]  /*0c40*/  BRA `(.L_x_11) ;  /* 0x0000000000547947 */ /* 0x000fec0003800000 */
.L_x_19:
        /* <DEDUP_REMOVED lines=10> */
.L_x_27:
[----:B------:R-:W-:Y:S01]  /*0cf0*/  IMAD.MOV.U32 R27, RZ, RZ, 0x4 ;  /* 0x00000004ff1b7424 */ /* 0x000fe200078e00ff */
[----:B------:R-:W-:Y:S06]  /*0d00*/  BRA `(.L_x_11) ;  /* 0x0000000000247947 */ /* 0x000fec0003800000 */
.L_x_26:
[----:B------:R-:W-:Y:S01]  /*0d10*/  IMAD.MOV.U32 R27, RZ, RZ, 0x14 ;  /* 0x00000014ff1b7424 */ /* 0x000fe200078e00ff */
[----:B------:R-:W-:Y:S06]  /*0d20*/  BRA `(.L_x_11) ;  /* 0x00000000001c7947 */ /* 0x000fec0003800000 */
.L_x_25:
[----:B------:R-:W-:-:S13]  /*0d30*/  ISETP.NE.AND P1, PT, R6, 0x2a, PT ;  /* 0x0000002a0600780c */ /* 0x000fda0003f25270 */
[----:B------:R-:W-:Y:S05]  /*0d40*/  @!P1 BRA `(.L_x_28) ;  /* 0x0000000000109947 */ /* 0x000fea0003800000 */
[----:B------:R-:W-:-:S13]  /*0d50*/  ISETP.NE.AND P1, PT, R6, 0x41, PT ;  /* 0x000000410600780c */ /* 0x000fda0003f25270 */
[----:B------:R-:W-:Y:S05]  /*0d60*/  @!P1 BRA `(.L_x_11) ;  /* 0x00000000000c9947 */ /* 0x000fea0003800000 */
.L_x_10:
[----:B------:R-:W-:Y:S01]  /*0d70*/  IMAD.MOV.U32 R27, RZ, RZ, 0x16 ;  /* 0x00000016ff1b7424 */ /* 0x000fe200078e00ff */
[----:B------:R-:W-:Y:S06]  /*0d80*/  BRA `(.L_x_11) ;  /* 0x0000000000047947 */ /* 0x000fec0003800000 */
.L_x_28:
[----:B------:R-:W-:-:S07]  /*0d90*/  IMAD.MOV.U32 R27, RZ, RZ, 0x17 ;  /* 0x00000017ff1b7424 */ /* 0x000fce00078e00ff */
.L_x_11:
[----:B------:R-:W-:Y:S05]  /*0da0*/  BSYNC.RECONVERGENT B1 ;  /* 0x0000000000017941 */ /* 0x000fea0003800200 */
.L_x_4:
[----:B------:R-:W-:-:S04]  /*0db0*/  IADD3 R6, P1, P2, R21, UR14, R12 ;  /* 0x0000000e15067c10 */ /* 0x000fc8000fa3e00c */
[----:B------:R-:W-:-:S05]  /*0dc0*/  IADD3.X R7, PT, PT, RZ, UR15, R23, P1, P2 ;  /* 0x0000000fff077c10 */ /* 0x000fca0008fe4417 */
        /* <DEDUP_REMOVED lines=17> */
.L_x_34:
[----:B------:R-:W-:Y:S01]  /*0ee0*/  IMAD.MOV.U32 R26, RZ, RZ, 0x12 ;  /* 0x00000012ff1a7424 */ /* 0x000fe200078e00ff */
[----:B------:R-:W-:Y:S06]  /*0ef0*/  BRA `(.L_x_36) ;  /* 0x0000000400647947 */ /* 0x000fec0003800000 */
.L_x_33:
[----:B------:R-:W-:Y:S01]  /*0f00*/  IMAD.MOV.U32 R26, RZ, RZ, 0x11 ;  /* 0x00000011ff1a7424 */ /* 0x000fe200078e00ff */
[----:B------:R-:W-:Y:S06]  /*0f10*/  BRA `(.L_x_36) ;  /* 0x00000004005c7947 */ /* 0x000fec0003800000 */
.L_x_32:
        /* <DEDUP_REMOVED lines=8> */
.L_x_38:
[----:B------:R-:W-:Y:S01]  /*0fa0*/  IMAD.MOV.U32 R26, RZ, RZ, 0x10 ;  /* 0x00000010ff1a7424 */ /* 0x000fe200078e00ff */
[----:B------:R-:W-:Y:S06]  /*0fb0*/  BRA `(.L_x_36) ;  /* 0x0000000400347947 */ /* 0x000fec0003800000 */
.L_x_37:
[----:B------:R-:W-:Y:S01]  /*0fc0*/  IMAD.MOV.U32 R26, RZ, RZ, 0xf ;  /* 0x0000000fff1a7424 */ /* 0x000fe200078e00ff */
[----:B------:R-:W-:Y:S06]  /*0fd0*/  BRA `(.L_x_36) ;  /* 0x00000004002c7947 */ /* 0x000fec0003800000 */
.L_x_31:
        /* <DEDUP_REMOVED lines=10> */
.L_x_41:
[----:B------:R-:W-:Y:S01]  /*1080*/  IMAD.MOV.U32 R26, RZ, RZ, 0x5 ;  /* 0x00000005ff1a7424 */ /* 0x000fe200078e00ff */
[----:B------:R-:W-:Y:S06]  /*1090*/  BRA `(.L_x_36) ;  /* 0x0000000000fc7947 */ /* 0x000fec0003800000 */
.L_x_40:
[----:B------:R-:W-:Y:S01]  /*10a0*/  IMAD.MOV.U32 R26, RZ, RZ, 0xe ;  /* 0x0000000eff1a7424 */ /* 0x000fe200078e00ff */
[----:B------:R-:W-:Y:S06]  /*10b0*/  BRA `(.L_x_36) ;  /* 0x0000000000f47947 */ /* 0x000fec0003800000 */
.L_x_39:
        /* <DEDUP_REMOVED lines=8> */
.L_x_43:
[----:B------:R-:W-:Y:S01]  /*1140*/  IMAD.MOV.U32 R26, RZ, RZ, 0xc ;  /* 0x0000000cff1a7424 */ /* 0x000fe200078e00ff */
[----:B------:R-:W-:Y:S06]  /*1150*/  BRA `(.L_x_36) ;  /* 0x0000000000cc7947 */ /* 0x000fec0003800000 */
.L_x_42:
[----:B------:R-:W-:Y:S01]  /*1160*/  IMAD.MOV.U32 R26, RZ, RZ, 0xa ;  /* 0x0000000aff1a7424 */ /* 0x000fe200078e00ff */
[----:B------:R-:W-:Y:S06]  /*1170*/  BRA `(.L_x_36) ;  /* 0x0000000000c47947 */ /* 0x000fec0003800000 */
.L_x_30:
        /* <DEDUP_REMOVED lines=12> */
.L_x_47:
[----:B------:R-:W-:Y:S01]  /*1240*/  IMAD.MOV.U32 R26, RZ, RZ, 0x9 ;  /* 0x00000009ff1a7424 */ /* 0x000fe200078e00ff */
[----:B------:R-:W-:Y:S06]  /*1250*/  BRA `(.L_x_36) ;  /* 0x00000000008c7947 */ /* 0x000fec0003800000 */
.L_x_46:
[----:B------:R-:W-:Y:S01]  /*1260*/  IMAD.MOV.U32 R26, RZ, RZ, 0x8 ;  /* 0x00000008ff1a7424 */ /* 0x000fe200078e00ff */
[----:B------:R-:W-:Y:S06]  /*1270*/  BRA `(.L_x_36) ;  /* 0x0000000000847947 */ /* 0x000fec0003800000 */
.L_x_45:
        /* <DEDUP_REMOVED lines=8> */
.L_x_49:
[----:B------:R-:W-:Y:S01]  /*1300*/  IMAD.MOV.U32 R26, RZ, RZ, 0xd ;  /* 0x0000000dff1a7424 */ /* 0x000fe200078e00ff */
[----:B------:R-:W-:Y:S06]  /*1310*/  BRA `(.L_x_36) ;  /* 0x00000000005c7947 */ /* 0x000fec0003800000 */
.L_x_48:
[----:B------:R-:W-:Y:S01]  /*1320*/  IMAD.MOV.U32 R26, RZ, RZ, 0x6 ;  /* 0x00000006ff1a7424 */ /* 0x000fe200078e00ff */
[----:B------:R-:W-:Y:S06]  /*1330*/  BRA `(.L_x_36) ;  /* 0x0000000000547947 */ /* 0x000fec0003800000 */
.L_x_44:
        /* <DEDUP_REMOVED lines=10> */
.L_x_52:
[----:B------:R-:W-:Y:S01]  /*13e0*/  IMAD.MOV.U32 R26, RZ, RZ, 0x4 ;  /* 0x00000004ff1a7424 */ /* 0x000fe200078e00ff */
[----:B------:R-:W-:Y:S06]  /*13f0*/  BRA `(.L_x_36) ;  /* 0x0000000000247947 */ /* 0x000fec0003800000 */
.L_x_51:
[----:B------:R-:W-:Y:S01]  /*1400*/  IMAD.MOV.U32 R26, RZ, RZ, 0x14 ;  /* 0x00000014ff1a7424 */ /* 0x000fe200078e00ff */
[----:B------:R-:W-:Y:S06]  /*1410*/  BRA `(.L_x_36) ;  /* 0x00000000001c7947 */ /* 0x000fec0003800000 */
.L_x_50:
[----:B------:R-:W-:-:S13]  /*1420*/  ISETP.NE.AND P1, PT, R6, 0x2a, PT ;  /* 0x0000002a0600780c */ /* 0x000fda0003f25270 */
[----:B------:R-:W-:Y:S05]  /*1430*/  @!P1 BRA `(.L_x_53) ;  /* 0x0000000000109947 */ /* 0x000fea0003800000 */
[----:B------:R-:W-:-:S13]  /*1440*/  ISETP.NE.AND P1, PT, R6, 0x41, PT ;  /* 0x000000410600780c */ /* 0x000fda0003f25270 */
[----:B------:R-:W-:Y:S05]  /*1450*/  @!P1 BRA `(.L_x_36) ;  /* 0x00000000000c9947 */ /* 0x000fea0003800000 */
.L_x_35:
[----:B------:R-:W-:Y:S01]  /*1460*/  IMAD.MOV.U32 R26, RZ, RZ, 0x16 ;  /* 0x00000016ff1a7424 */ /* 0x000fe200078e00ff */
[----:B------:R-:W-:Y:S06]  /*1470*/  BRA `(.L_x_36) ;  /* 0x0000000000047947 */ /* 0x000fec0003800000 */
.L_x_53:
[----:B------:R-:W-:-:S07]  /*1480*/  IMAD.MOV.U32 R26, RZ, RZ, 0x17 ;  /* 0x00000017ff1a7424 */ /* 0x000fce00078e00ff */
.L_x_36:
[----:B------:R-:W-:Y:S05]  /*1490*/  BSYNC.RECONVERGENT B1 ;  /* 0x0000000000017941 */ /* 0x000fea0003800200 */
.L_x_29:
[----:B------:R-:W-:Y:S01]  /*14a0*/  IMAD R27, R27, 0x60, RZ ;  /* 0x000000601b1b7824 */ /* 0x000fe200078e02ff */
[----:B------:R-:W-:Y:S01]  /*14b0*/  VIMNMX R7, PT, PT, R22, R21, PT ;  /* 0x0000001516077248 */ /* 0x000fe20003fe0100 */
[----:B------:R-:W-:Y:S04]  /*14c0*/  BSSY.RECONVERGENT B1, `(.L_x_54) ;  /* 0x0000025000017945 */ /* 0x000fe80003800200 */
[----:B------:R-:W-:Y:S01]  /*14d0*/  BSSY.RELIABLE B2, `(.L_x_55) ;  /* 0x0000020000027945 */ /* 0x000fe20003800100 */
[----:B------:R-:W-:Y:S01]  /*14e0*/  IMAD.U32 R6, R26, 0x4, R27 ;  /* 0x000000041a067824 */ /* 0x000fe200078e001b */
[----:B------:R-:W-:Y:S01]  /*14f0*/  ISETP.GE.AND P1, PT, R7, 0x1, PT ;  /* 0x000000010700780c */ /* 0x000fe20003f26270 */
[----:B------:R-:W-:-:S04]  /*1500*/  VIADD R26, R13, UR8 ;  /* 0x000000080d1a7c36 */ /* 0x000fc80008000000 */
[----:B------:R-:W0:Y:S08]  /*1510*/  LDC R6, c[0x3][R6] ;  /* 0x00c0000006067b82 */ /* 0x000e300000000800 */
[----:B------:R-:W-:Y:S05]  /*1520*/  @!P1 BRA `(.L_x_56) ;  /* 0x0000000000449947 */ /* 0x000fea0003800000 */
[----:B------:R-:W-:-:S04]  /*1530*/  ISETP.NE.AND P1, PT, R20, -0x10, PT ;  /* 0xfffffff01400780c */ /* 0x000fc80003f25270 */
[----:B------:R-:W-:-:S13]  /*1540*/  ISETP.EQ.OR P1, PT, R9, RZ, !P1 ;  /* 0x000000ff0900720c */ /* 0x000fda0004f22670 */
[----:B------:R1:W2:Y:S01]  /*1550*/  @!P1 LDS R7, [R19+-0x48] ;  /* 0xffffb80013079984 */ /* 0x0002a20000000800 */
[----:B------:R-:W-:Y:S05]  /*1560*/  @!P1 BRA `(.L_x_57) ;  /* 0x0000000000589947 */ /* 0x000fea0003800000 */
[----:B------:R-:W-:-:S13]  /*1570*/  ISETP.NE.AND P1, PT, R25, RZ, PT ;  /* 0x000000ff1900720c */ /* 0x000fda0003f25270 */
[----:B------:R-:W-:Y:S05]  /*1580*/  @!P1 BRA `(.L_x_58) ;  /* 0x0000000000409947 */ /* 0x000fea0003800000 */
[----:B------:R-:W-:-:S13]  /*1590*/  ISETP.NE.AND P1, PT, R9, RZ, PT ;  /* 0x000000ff0900720c */ /* 0x000fda0003f25270 */
[----:B--2---:R2:W3:Y:S01]  /*15a0*/  @!P1 LDS R7, [R26] ;  /* 0x000000001a079984 */ /* 0x0044e20000000800 */
[----:B------:R-:W-:Y:S05]  /*15b0*/  @!P1 BREAK.RELIABLE B2 ;  /* 0x0000000000029942 */ /* 0x000fea0003800100 */
[----:B------:R-:W-:Y:S05]  /*15c0*/  @!P1 BRA `(.L_x_59) ;  /* 0x00000000004c9947 */ /* 0x000fea0003800000 */
[----:B------:R-:W-:Y:S01]  /*15d0*/  ISETP.NE.AND P1, PT, R20, -0x10, PT ;  /* 0xfffffff01400780c */ /* 0x000fe20003f25270 */
[----:B------:R-:W-:Y:S01]  /*15e0*/  BSSY.RECONVERGENT B3, `(.L_x_60) ;  /* 0x0000004000037945 */ /* 0x000fe20003800200 */
[----:B---3--:R-:W-:-:S11]  /*15f0*/  IMAD.MOV.U32 R7, RZ, RZ, RZ ;  /* 0x000000ffff077224 */ /* 0x008fd600078e00ff */
[----:B------:R-:W-:Y:S05]  /*1600*/  @P1 BRA `(.L_x_61) ;  /* 0x0000000000041947 */ /* 0x000fea0003800000 */
[----:B------:R3:W4:Y:S02]  /*1610*/  LDS R7, [R15+-0x4] ;  /* 0xfffffc000f077984 */ /* 0x0007240000000800 */
.L_x_61:
[----:B------:R-:W-:Y:S05]  /*1620*/  BSYNC.RECONVERGENT B3 ;  /* 0x0000000000037941 */ /* 0x000fea0003800200 */
.L_x_60:
[----:B------:R-:W-:Y:S05]  /*1630*/  BRA `(.L_x_57) ;  /* 0x0000000000247947 */ /* 0x000fea0003800000 */
.L_x_56:
[----:B------:R-:W-:Y:S01]  /*1640*/  ISETP.GE.AND P1, PT, R22, 0x1, PT ;  /* 0x000000011600780c */ /* 0x000fe20003f26270 */
[----:B------:R-:W-:Y:S02]  /*1650*/  IMAD.MOV.U32 R7, RZ, RZ, RZ ;  /* 0x000000ffff077224 */ /* 0x000fe400078e00ff */
[----:B------:R-:W-:-:S10]  /*1660*/  IMAD.MOV.U32 R25, RZ, RZ, RZ ;  /* 0x000000ffff197224 */ /* 0x000fd400078e00ff */
[----:B------:R-:W-:Y:S05]  /*1670*/  @!P1 BREAK.RELIABLE B2 ;  /* 0x0000000000029942 */ /* 0x000fea0003800100 */
[----:B------:R-:W-:Y:S05]  /*1680*/  @!P1 BRA `(.L_x_62) ;  /* 0x0000000000209947 */ /* 0x000fea0003800000 */
.L_x_58:
[----:B------:R-:W-:Y:S01]  /*1690*/  ISETP.NE.AND P1, PT, R9, RZ, PT ;  /* 0x000000ff0900720c */ /* 0x000fe20003f25270 */
[----:B--2---:R-:W-:-:S12]  /*16a0*/  IMAD.MOV.U32 R7, RZ, RZ, RZ ;  /* 0x000000ffff077224 */ /* 0x004fd800078e00ff */
[----:B------:R-:W-:Y:S05]  /*16b0*/  @!P1 BREAK.RELIABLE B2 ;  /* 0x0000000000029942 */ /* 0x000fea0003800100 */
[----:B------:R-:W-:Y:S05]  /*16c0*/  @!P1 BRA `(.L_x_59) ;  /* 0x00000000000c9947 */ /* 0x000fea0003800000 */
.L_x_57:
[----:B------:R-:W-:Y:S05]  /*16d0*/  BSYNC.RELIABLE B2 ;  /* 0x0000000000027941 */ /* 0x000fea0003800100 */
.L_x_55:
[----:B------:R0:W0:Y:S01]  /*16e0*/  LDS R25, [R19+-0x44] ;  /* 0xffffbc0013197984 */ /* 0x0000220000000800 */
[----:B------:R-:W-:Y:S05]  /*16f0*/  BRA `(.L_x_62) ;  /* 0x0000000000047947 */ /* 0x000fea0003800000 */
.L_x_59:
[----:B------:R4:W0:Y:S02]  /*1700*/  LDS R25, [R26+0x4] ;  /* 0x000004001a197984 */ /* 0x0008240000000800 */
.L_x_62:
[----:B------:R-:W-:Y:S05]  /*1710*/  BSYNC.RECONVERGENT B1 ;  /* 0x0000000000017941 */ /* 0x000fea0003800200 */
.L_x_54:
[----:B------:R-:W-:Y:S01]  /*1720*/  ISETP.GE.AND P1, PT, R21, 0x1, PT ;  /* 0x000000011500780c */ /* 0x000fe20003f26270 */
[----:B------:R-:W-:Y:S01]  /*1730*/  BSSY.RECONVERGENT B1, `(.L_x_63) ;  /* 0x0000006000017945 */ /* 0x000fe20003800200 */
[----:B--2-4-:R-:W-:-:S11]  /*1740*/  IMAD.MOV.U32 R26, RZ, RZ, RZ ;  /* 0x000000ffff1a7224 */ /* 0x014fd600078e00ff */
[----:B------:R-:W-:Y:S05]  /*1750*/  @!P1 BRA `(.L_x_64) ;  /* 0x00000000000c9947 */ /* 0x000fea0003800000 */
[----:B------:R-:W-:-:S13]  /*1760*/  ISETP.NE.AND P1, PT, R20, -0x10, PT ;  /* 0xfffffff01400780c */ /* 0x000fda0003f25270 */
[----:B------:R2:W4:Y:S04]  /*1770*/  @P1 LDS R26, [R19+-0x4] ;  /* 0xfffffc00131a1984 */ /* 0x0005280000000800 */
[----:B------:R2:W0:Y:S02]  /*1780*/  @!P1 LDS R26, [R15] ;  /* 0x000000000f1a9984 */ /* 0x0004240000000800 */
.L_x_64:
[----:B------:R-:W-:Y:S05]  /*1790*/  BSYNC.RECONVERGENT B1 ;  /* 0x0000000000017941 */ /* 0x000fea0003800200 */
.L_x_63:
[----:B0---4-:R-:W-:-:S05]  /*17a0*/  VIMNMX R25, PT, PT, R26, R25, !PT ;  /* 0x000000191a197248 */ /* 0x011fca0007fe0100 */
[----:B------:R-:W-:-:S05]  /*17b0*/  VIADD R25, R25, 0xffffffff ;  /* 0xffffffff19197836 */ /* 0x000fca0000000000 */
[----:B---3--:R-:W-:-:S04]  /*17c0*/  VIADDMNMX.RELU R6, R7, R6, R25, !PT ;  /* 0x0000000607067246 */ /* 0x008fc80007801119 */
[----:B------:R-:W-:Y:S01]  /*17d0*/  VIMNMX R10, PT, PT, R10, R6, !PT ;  /* 0x000000060a0a7248 */ /* 0x000fe20007fe0100 */
[----:B------:R0:W-:Y:S06]  /*17e0*/  STS [R19], R6 ;  /* 0x0000000613007388 */ /* 0x0001ec0000000800 */
.L_x_3:
[----:B------:R-:W-:Y:S05]  /*17f0*/  BSYNC.RECONVERGENT B0 ;  /* 0x0000000000007941 */ /* 0x000fea0003800200 */
.L_x_2:
[----:B------:R-:W-:Y:S05]  /*1800*/  WARPSYNC.ALL ;  /* 0x0000000000007948 */ /* 0x000fea0003800000 */
[----:B------:R-:W-:Y:S01]  /*1810*/  BAR.SYNC.DEFER_BLOCKING 0x0 ;  /* 0x0000000000007b1d */ /* 0x000fe20000010000 */
[----:B------:R-:W-:Y:S01]  /*1820*/  UIADD3 UR8, UPT, UPT, UR8, 0x4, URZ ;  /* 0x0000000408087890 */ /* 0x000fe2000fffe0ff */
[----:B------:R-:W-:Y:S02]  /*1830*/  VIADD R18, R18, 0x1 ;  /* 0x0000000112127836 */ /* 0x000fe40000000000 */
[----:B------:R-:W-:Y:S01]  /*1840*/  VIADD R20, R20, 0x1 ;  /* 0x0000000114147836 */ /* 0x000fe20000000000 */
[----:B------:R-:W-:Y:S01]  /*1850*/  UISETP.NE.AND UP0, UPT, UR8, 0x78, UPT ;  /* 0x000000780800788c */ /* 0x000fe2000bf05270 */
[----:B012---:R-:W-:-:S08]  /*1860*/  VIADD R19, R19, 0x4 ;  /* 0x0000000413137836 */ /* 0x007fd00000000000 */
[----:B------:R-:W-:Y:S05]  /*1870*/  BRA.U UP0, `(.L_x_65) ;  /* 0xffffffed00747547 */ /* 0x000fea000b83ffff */
[----:B------:R-:W-:-:S04]  /*1880*/  UIADD3 UR8, UPT, UPT, UR7, -0x1, URZ ;  /* 0xffffffff07087890 */ /* 0x000fc8000fffe0ff */
[----:B------:R-:W-:-:S06]  /*1890*/  UISETP.GE.AND UP0, UPT, UR16, UR8, UPT ;  /* 0x000000081000728c */ /* 0x000fcc000bf06270 */
[----:B------:R-:W-:-:S04]  /*18a0*/  PLOP3.LUT P1, PT, PT, PT, UP0, 0x80, 0x8 ;  /* 0x000000000008781c */ /* 0x000fc80003f2f008 */
[----:B------:R-:W-:-:S13]  /*18b0*/  ISETP.NE.OR P1, PT, R0, 0xf, P1 ;  /* 0x0000000f0000780c */ /* 0x000fda0000f25670 */
[----:B------:R-:W0:Y:S04]  /*18c0*/  @!P1 LDS R5, [R24+0x3c] ;  /* 0x00003c0018059984 */ /* 0x000e280000000800 */
[----:B0-----:R0:W-:Y:S01]  /*18d0*/  @!P1 STG.E desc[UR10][R2.64+0x1000], R5 ;  /* 0x0010000502009986 */ /* 0x0011e2000c10190a */
[----:B------:R-:W-:Y:S06]  /*18e0*/  BAR.SYNC.DEFER_BLOCKING 0x0 ;  /* 0x0000000000007b1d */ /* 0x000fec0000010000 */
.L_x_1:
[----:B------:R-:W-:Y:S06]  /*18f0*/  BAR.SYNC.DEFER_BLOCKING 0x0 ;  /* 0x0000000000007b1d */ /* 0x000fec0000010000 */
[----:B------:R-:W-:Y:S05]  /*1900*/  BRA.U UP1, `(.L_x_66) ;  /* 0xffffffe901ac7547 */ /* 0x000fea000b83ffff */
.L_x_0:
[----:B0-----:R-:W0:Y:S01]  /*1910*/  S2R R2, SR_CgaCtaId ;  /* 0x0000000000027919 */ /* 0x001e220000008800 */
[----:B------:R-:W-:Y:S01]  /*1920*/  MOV R3, 0x400 ;  /* 0x0000040000037802 */ /* 0x000fe20000000f00 */
[----:B------:R-:W-:-:S04]  /*1930*/  IMAD R0, R0, 0x10, R9 ;  /* 0x0000001000007824 */ /* 0x000fc800078e0209 */
[----:B------:R-:W-:Y:S01]  /*1940*/  VIADD R5, R3, 0x4c0 ;  /* 0x000004c003057836 */ /* 0x000fe20000000000 */
[C---:B------:R-:W-:Y:S02]  /*1950*/  ISETP.GT.U32.AND P0, PT, R0.reuse, 0x7f, PT ;  /* 0x0000007f0000780c */ /* 0x040fe40003f04070 */
[----:B------:R-:W-:Y:S02]  /*1960*/  ISETP.GT.U32.AND P1, PT, R0, 0x3f, PT ;  /* 0x0000003f0000780c */ /* 0x000fe40003f24070 */
[----:B0-----:R-:W-:-:S05]  /*1970*/  LEA R5, R2, R5, 0x18 ;  /* 0x0000000502057211 */ /* 0x001fca00078ec0ff */
[----:B------:R-:W-:-:S05]  /*1980*/  IMAD R5, R0, 0x4, R5 ;  /* 0x0000000400057824 */ /* 0x000fca00078e0205 */
[----:B------:R-:W-:Y:S01]  /*1990*/  STS [R5], R10 ;  /* 0x0000000a05007388 */ /* 0x000fe20000000800 */
[----:B------:R-:W-:Y:S06]  /*19a0*/  BAR.SYNC.DEFER_BLOCKING 0x0 ;  /* 0x0000000000007b1d */ /* 0x000fec0000010000 */
[----:B------:R-:W-:Y:S04]  /*19b0*/  @!P0 LDS R4, [R5] ;  /* 0x0000000005048984 */ /* 0x000fe80000000800 */
[----:B------:R-:W0:Y:S02]  /*19c0*/  @!P0 LDS R7, [R5+0x200] ;  /* 0x0002000005078984 */ /* 0x000e240000000800 */
[----:B0-----:R-:W-:-:S05]  /*19d0*/  @!P0 VIMNMX R4, PT, PT, R4, R7, !PT ;  /* 0x0000000704048248 */ /* 0x001fca0007fe0100 */
[----:B------:R-:W-:Y:S01]  /*19e0*/  @!P0 STS [R5], R4 ;  /* 0x0000000405008388 */ /* 0x000fe20000000800 */
[----:B------:R-:W-:Y:S01]  /*19f0*/  BAR.SYNC.DEFER_BLOCKING 0x0 ;  /* 0x0000000000007b1d */ /* 0x000fe20000010000 */
[----:B------:R-:W-:-:S05]  /*1a00*/  ISETP.GT.U32.AND P0, PT, R0, 0x1f, PT ;  /* 0x0000001f0000780c */ /* 0x000fca0003f04070 */
        /* <DEDUP_REMOVED lines=29> */
[----:B------:R-:W-:-:S05]  /*1be0*/  ISETP.NE.AND P1, PT, R0, RZ, PT ;  /* 0x000000ff0000720c */ /* 0x000fca0003f25270 */
[----:B------:R-:W-:Y:S04]  /*1bf0*/  @!P0 LDS R4, [R5] ;  /* 0x0000000005048984 */ /* 0x000fe80000000800 */
[----:B------:R-:W0:Y:S02]  /*1c00*/  @!P0 LDS R7, [R5+0x8] ;  /* 0x0000080005078984 */ /* 0x000e240000000800 */
[----:B0-----:R-:W-:Y:S02]  /*1c10*/  @!P0 VIMNMX R4, PT, PT, R4, R7, !PT ;  /* 0x0000000704048248 */ /* 0x001fe40007fe0100 */
[----:B------:R-:W-:-:S03]  /*1c20*/  @!P1 LEA R7, R2, R3, 0x18 ;  /* 0x0000000302079211 */ /* 0x000fc600078ec0ff */
[----:B------:R-:W-:Y:S01]  /*1c30*/  @!P0 STS [R5], R4 ;  /* 0x0000000405008388 */ /* 0x000fe20000000800 */
[----:B------:R-:W-:Y:S06]  /*1c40*/  BAR.SYNC.DEFER_BLOCKING 0x0 ;  /* 0x0000000000007b1d */ /* 0x000fec0000010000 */
[----:B------:R-:W-:Y:S04]  /*1c50*/  @!P1 LDS R7, [R7+0x4c4] ;  /* 0x0004c40007079984 */ /* 0x000fe80000000800 */
[----:B------:R-:W0:Y:S02]  /*1c60*/  @!P1 LDS R0, [R5] ;  /* 0x0000000005009984 */ /* 0x000e240000000800 */
[----:B0-----:R-:W-:-:S05]  /*1c70*/  @!P1 VIMNMX R0, PT, PT, R0, R7, !PT ;  /* 0x0000000700009248 */ /* 0x001fca0007fe0100 */
[----:B------:R0:W-:Y:S01]  /*1c80*/  @!P1 STS [R5], R0 ;  /* 0x0000000005009388 */ /* 0x0001e20000000800 */
[----:B------:R-:W-:Y:S06]  /*1c90*/  BAR.SYNC.DEFER_BLOCKING 0x0 ;  /* 0x0000000000007b1d */ /* 0x000fec0000010000 */
[----:B------:R-:W-:Y:S05]  /*1ca0*/  @P1 EXIT ;  /* 0x000000000000194d */ /* 0x000fea0003800000 */
[----:B------:R-:W-:Y:S01]  /*1cb0*/  LEA R6, R2, R3, 0x18 ;  /* 0x0000000302067211 */ /* 0x000fe200078ec0ff */
[----:B------:R-:W-:-:S04]  /*1cc0*/  UISETP.LT.AND UP0, UPT, UR5, UR6, UPT ;  /* 0x000000060500728c */ /* 0x000fc8000bf01270 */
[----:B0-----:R-:W0:Y:S01]  /*1cd0*/  LDS R0, [R6+0x4c0] ;  /* 0x0004c00006007984 */ /* 0x001e220000000800 */
[----:B------:R-:W-:-:S06]  /*1ce0*/  USEL UR5, UR5, UR6, !UP0 ;  /* 0x0000000605057287 */ /* 0x000fcc000c000000 */
[----:B------:R-:W-:-:S04]  /*1cf0*/  I2FP.F32.S32 R3, UR5 ;  /* 0x0000000500037c45 */ /* 0x000fc80008201400 */
[----:B------:R-:W1:Y:S02]  /*1d00*/  MUFU.RCP R2, R3 ;  /* 0x0000000300027308 */ /* 0x000e640000001000 */
[----:B-1----:R-:W-:-:S04]  /*1d10*/  FFMA R5, -R3, R2, 1 ;  /* 0x3f80000003057423 */ /* 0x002fc80000000102 */
[----:B------:R-:W-:Y:S01]  /*1d20*/  FFMA R5, R2, R5, R2 ;  /* 0x0000000502057223 */ /* 0x000fe20000000002 */
[----:B0-----:R-:W-:-:S04]  /*1d30*/  I2FP.F32.S32 R0, R0 ;  /* 0x0000000000007245 */ /* 0x001fc80000201400 */
[----:B------:R-:W0:Y:S01]  /*1d40*/  FCHK P0, R0, R3 ;  /* 0x0000000300007302 */ /* 0x000e220000000000 */
[----:B------:R-:W-:-:S04]  /*1d50*/  FFMA R2, R0, R5, RZ ;  /* 0x0000000500027223 */ /* 0x000fc800000000ff */
[----:B------:R-:W-:-:S04]  /*1d60*/  FFMA R4, -R3, R2, R0 ;  /* 0x0000000203047223 */ /* 0x000fc80000000100 */
[----:B------:R-:W-:Y:S01]  /*1d70*/  FFMA R5, R5, R4, R2 ;  /* 0x0000000405057223 */ /* 0x000fe20000000002 */
[----:B0-----:R-:W-:Y:S06]  /*1d80*/  @!P0 BRA `(.L_x_67) ;  /* 0x00000000000c8947 */ /* 0x001fec0003800000 */
[----:B------:R-:W-:-:S07]  /*1d90*/  MOV R2, 0x1db0 ;  /* 0x00001db000027802 */ /* 0x000fce0000000f00 */
[----:B-----5:R-:W-:Y:S05]  /*1da0*/  CALL.REL.NOINC `($__internal_0_$__cuda_sm3x_div_rn_noftz_f32_slowpath) ;  /* 0x0000000000147944 */ /* 0x020fea0003c00000 */
[----:B------:R-:W-:-:S07]  /*1db0*/  IMAD.MOV.U32 R5, RZ, RZ, R0 ;  /* 0x000000ffff057224 */ /* 0x000fce00078e0000 */
.L_x_67:
[----:B------:R-:W0:Y:S02]  /*1dc0*/  LDC.64 R2, c[0x0][0x3b8] ;  /* 0x0000ee00ff027b82 */ /* 0x000e240000000a00 */
[----:B0-----:R-:W-:-:S05]  /*1dd0*/  IMAD.WIDE.U32 R8, R8, 0x4, R2 ;  /* 0x0000000408087825 */ /* 0x001fca00078e0002 */
[----:B------:R-:W-:Y:S01]  /*1de0*/  STG.E desc[UR10][R8.64], R5 ;  /* 0x0000000508007986 */ /* 0x000fe2000c10190a */
[----:B------:R-:W-:Y:S05]  /*1df0*/  EXIT ;  /* 0x000000000000794d */ /* 0x000fea0003800000 */
        .weak           $__internal_0_$__cuda_sm3x_div_rn_noftz_f32_slowpath
        .type           $__internal_0_$__cuda_sm3x_div_rn_noftz_f32_slowpath,@function
        .size           $__internal_0_$__cuda_sm3x_div_rn_noftz_f32_slowpath,(.L_x_77 - $__internal_0_$__cuda_sm3x_div_rn_noftz_f32_slowpath)
$__internal_0_$__cuda_sm3x_div_rn_noftz_f32_slowpath:
[--C-:B------:R-:W-:Y:S01]  /*1e00*/  SHF.R.U32.HI R5, RZ, 0x17, R3.reuse ;  /* 0x00000017ff057819 */ /* 0x100fe20000011603 */
[--C-:B------:R-:W-:Y:S01]  /*1e10*/  IMAD.MOV.U32 R6, RZ, RZ, R0.reuse ;  /* 0x000000ffff067224 */ /* 0x100fe200078e0000 */
[----:B------:R-:W-:Y:S01]  /*1e20*/  SHF.R.U32.HI R4, RZ, 0x17, R0 ;  /* 0x00000017ff047819 */ /* 0x000fe20000011600 */
[----:B------:R-:W-:Y:S01]  /*1e30*/  IMAD.MOV.U32 R7, RZ, RZ, R3 ;  /* 0x000000ffff077224 */ /* 0x000fe200078e0003 */
[----:B------:R-:W-:Y:S02]  /*1e40*/  LOP3.LUT R5, R5, 0xff, RZ, 0xc0, !PT ;  /* 0x000000ff05057812 */ /* 0x000fe400078ec0ff */
[----:B------:R-:W-:-:S03]  /*1e50*/  LOP3.LUT R4, R4, 0xff, RZ, 0xc0, !PT ;  /* 0x000000ff04047812 */ /* 0x000fc600078ec0ff */
[----:B------:R-:W-:Y:S02]  /*1e60*/  VIADD R11, R5, 0xffffffff ;  /* 0xffffffff050b7836 */ /* 0x000fe40000000000 */
[----:B------:R-:W-:-:S03]  /*1e70*/  VIADD R10, R4, 0xffffffff ;  /* 0xffffffff040a7836 */ /* 0x000fc60000000000 */
[----:B------:R-:W-:-:S04]  /*1e80*/  ISETP.GT.U32.AND P0, PT, R11, 0xfd, PT ;  /* 0x000000fd0b00780c */ /* 0x000fc80003f04070 */
[----:B------:R-:W-:-:S13]  /*1e90*/  ISETP.GT.U32.OR P0, PT, R10, 0xfd, P0 ;  /* 0x000000fd0a00780c */ /* 0x000fda0000704470 */
[----:B------:R-:W-:Y:S01]  /*1ea0*/  @!P0 IMAD.MOV.U32 R9, RZ, RZ, RZ ;  /* 0x000000ffff098224 */ /* 0x000fe200078e00ff */
[----:B------:R-:W-:Y:S06]  /*1eb0*/  @!P0 BRA `(.L_x_68) ;  /* 0x00000000005c8947 */ /* 0x000fec0003800000 */
[----:B------:R-:W-:Y:S02]  /*1ec0*/  FSETP.GTU.FTZ.AND P0, PT, |R0|, +INF , PT ;  /* 0x7f8000000000780b */ /* 0x000fe40003f1c200 */
[----:B------:R-:W-:-:S04]  /*1ed0*/  FSETP.GTU.FTZ.AND P1, PT, |R3|, +INF , PT ;  /* 0x7f8000000300780b */ /* 0x000fc80003f3c200 */
[----:B------:R-:W-:-:S13]  /*1ee0*/  PLOP3.LUT P0, PT, P0, P1, PT, 0xf8, 0x8f ;  /* 0x00000000008f781c */ /* 0x000fda0000703f70 */
[----:B------:R-:W-:Y:S05]  /*1ef0*/  @P0 BRA `(.L_x_69) ;  /* 0x0000000400440947 */ /* 0x000fea0003800000 */
[----:B------:R-:W-:-:S13]  /*1f00*/  LOP3.LUT P0, RZ, R7, 0x7fffffff, R6, 0xc8, !PT ;  /* 0x7fffffff07ff7812 */ /* 0x000fda000780c806 */
[----:B------:R-:W-:Y:S05]  /*1f10*/  @!P0 BRA `(.L_x_70) ;  /* 0x0000000400348947 */ /* 0x000fea0003800000 */
[C---:B------:R-:W-:Y:S02]  /*1f20*/  FSETP.NEU.FTZ.AND P2, PT, |R0|.reuse, +INF , PT ;  /* 0x7f8000000000780b */ /* 0x040fe40003f5d200 */
[----:B------:R-:W-:Y:S02]  /*1f30*/  FSETP.NEU.FTZ.AND P1, PT, |R3|, +INF , PT ;  /* 0x7f8000000300780b */ /* 0x000fe40003f3d200 */
[----:B------:R-:W-:-:S11]  /*1f40*/  FSETP.NEU.FTZ.AND P0, PT, |R0|, +INF , PT ;  /* 0x7f8000000000780b */ /* 0x000fd60003f1d200 */
[----:B------:R-:W-:Y:S05]  /*1f50*/  @!P1 BRA !P2, `(.L_x_70) ;  /* 0x0000000400249947 */ /* 0x000fea0005000000 */
[----:B------:R-:W-:-:S04]  /*1f60*/  LOP3.LUT P2, RZ, R6, 0x7fffffff, RZ, 0xc0, !PT ;  /* 0x7fffffff06ff7812 */ /* 0x000fc8000784c0ff */
[----:B------:R-:W-:-:S13]  /*1f70*/  PLOP3.LUT P1, PT, P1, P2, PT, 0x2f, 0xf2 ;  /* 0x0000000000f2781c */ /* 0x000fda0000f24577 */
[----:B------:R-:W-:Y:S05]  /*1f80*/  @P1 BRA `(.L_x_71) ;  /* 0x0000000400101947 */ /* 0x000fea0003800000 */
[----:B------:R-:W-:-:S04]  /*1f90*/  LOP3.LUT P1, RZ, R7, 0x7fffffff, RZ, 0xc0, !PT ;  /* 0x7fffffff07ff7812 */ /* 0x000fc8000782c0ff */
[----:B------:R-:W-:-:S13]  /*1fa0*/  PLOP3.LUT P0, PT, P0, P1, PT, 0x2f, 0xf2 ;  /* 0x0000000000f2781c */ /* 0x000fda0000702577 */
[----:B------:R-:W-:Y:S05]  /*1fb0*/  @P0 BRA `(.L_x_72) ;  /* 0x0000000000f80947 */ /* 0x000fea0003800000 */
[----:B------:R-:W-:Y:S02]  /*1fc0*/  ISETP.GE.AND P0, PT, R10, RZ, PT ;  /* 0x000000ff0a00720c */ /* 0x000fe40003f06270 */
[----:B------:R-:W-:-:S11]  /*1fd0*/  ISETP.GE.AND P1, PT, R11, RZ, PT ;  /* 0x000000ff0b00720c */ /* 0x000fd60003f26270 */
[----:B------:R-:W-:Y:S02]  /*1fe0*/  @P0 IMAD.MOV.U32 R9, RZ, RZ, RZ ;  /* 0x000000ffff090224 */ /* 0x000fe400078e00ff */
[----:B------:R-:W-:Y:S01]  /*1ff0*/  @!P0 FFMA R6, R0, 1.84467440737095516160e+19, RZ ;  /* 0x5f80000000068823 */ /* 0x000fe200000000ff */
[----:B------:R-:W-:Y:S02]  /*2000*/  @!P0 IMAD.MOV.U32 R9, RZ, RZ, -0x40 ;  /* 0xffffffc0ff098424 */ /* 0x000fe400078e00ff */
[----:B------:R-:W-:Y:S02]  /*2010*/  @!P1 FFMA R7, R3, 1.84467440737095516160e+19, RZ ;  /* 0x5f80000003079823 */ /* 0x000fe400000000ff */
[----:B------:R-:W-:-:S07]  /*2020*/  @!P1 VIADD R9, R9, 0x40 ;  /* 0x0000004009099836 */ /* 0x000fce0000000000 */
.L_x_68:
[----:B------:R-:W-:Y:S01]  /*2030*/  LEA R0, R5, 0xc0800000, 0x17 ;  /* 0xc080000005007811 */ /* 0x000fe200078eb8ff */
[----:B------:R-:W-:-:S04]  /*2040*/  VIADD R4, R4, 0xffffff81 ;  /* 0xffffff8104047836 */ /* 0x000fc80000000000 */
[----:B------:R-:W-:Y:S02]  /*2050*/  IMAD.IADD R7, R7, 0x1, -R0 ;  /* 0x0000000107077824 */ /* 0x000fe400078e0a00 */
[C---:B------:R-:W-:Y:S01]  /*2060*/  IMAD R0, R4.reuse, -0x800000, R6 ;  /* 0xff80000004007824 */ /* 0x040fe200078e0206 */
[----:B------:R-:W-:Y:S01]  /*2070*/  IADD3 R4, PT, PT, R4, 0x7f, -R5 ;  /* 0x0000007f04047810 */ /* 0x000fe20007ffe805 */
[----:B------:R-:W0:Y:S01]  /*2080*/  MUFU.RCP R3, R7 ;  /* 0x0000000700037308 */ /* 0x000e220000001000 */
[----:B------:R-:W-:-:S03]  /*2090*/  FADD.FTZ R11, -R7, -RZ ;  /* 0x800000ff070b7221 */ /* 0x000fc60000010100 */
[----:B------:R-:W-:Y:S02]  /*20a0*/  IMAD.IADD R4, R4, 0x1, R9 ;  /* 0x0000000104047824 */ /* 0x000fe400078e0209 */
[----:B0-----:R-:W-:-:S04]  /*20b0*/  FFMA R10, R3, R11, 1 ;  /* 0x3f800000030a7423 */ /* 0x001fc8000000000b */
[----:B------:R-:W-:-:S04]  /*20c0*/  FFMA R10, R3, R10, R3 ;  /* 0x0000000a030a7223 */ /* 0x000fc80000000003 */
[----:B------:R-:W-:-:S04]  /*20d0*/  FFMA R3, R0, R10, RZ ;  /* 0x0000000a00037223 */ /* 0x000fc800000000ff */
[----:B------:R-:W-:-:S04]  /*20e0*/  FFMA R6, R11, R3, R0 ;  /* 0x000000030b067223 */ /* 0x000fc80000000000 */
[----:B------:R-:W-:-:S04]  /*20f0*/  FFMA R13, R10, R6, R3 ;  /* 0x000000060a0d7223 */ /* 0x000fc80000000003 */
[----:B------:R-:W-:-:S04]  /*2100*/  FFMA R6, R11, R13, R0 ;  /* 0x0000000d0b067223 */ /* 0x000fc80000000000 */
[----:B------:R-:W-:-:S05]  /*2110*/  FFMA R0, R10, R6, R13 ;  /* 0x000000060a007223 */ /* 0x000fca000000000d */
[----:B------:R-:W-:-:S04]  /*2120*/  SHF.R.U32.HI R3, RZ, 0x17, R0 ;  /* 0x00000017ff037819 */ /* 0x000fc80000011600 */
[----:B------:R-:W-:-:S05]  /*2130*/  LOP3.LUT R3, R3, 0xff, RZ, 0xc0, !PT ;  /* 0x000000ff03037812 */ /* 0x000fca00078ec0ff */
[----:B------:R-:W-:-:S04]  /*2140*/  IMAD.IADD R7, R3, 0x1, R4 ;  /* 0x0000000103077824 */ /* 0x000fc800078e0204 */
[----:B------:R-:W-:-:S05]  /*2150*/  VIADD R3, R7, 0xffffffff ;  /* 0xffffffff07037836 */ /* 0x000fca0000000000 */
[----:B------:R-:W-:-:S13]  /*2160*/  ISETP.GE.U32.AND P0, PT, R3, 0xfe, PT ;  /* 0x000000fe0300780c */ /* 0x000fda0003f06070 */
[----:B------:R-:W-:Y:S05]  /*2170*/  @!P0 BRA `(.L_x_73) ;  /* 0x0000000000808947 */ /* 0x000fea0003800000 */
[----:B------:R-:W-:-:S13]  /*2180*/  ISETP.GT.AND P0, PT, R7, 0xfe, PT ;  /* 0x000000fe0700780c */ /* 0x000fda0003f04270 */
[----:B------:R-:W-:Y:S05]  /*2190*/  @P0 BRA `(.L_x_74) ;  /* 0x00000000006c0947 */ /* 0x000fea0003800000 */
[----:B------:R-:W-:-:S13]  /*21a0*/  ISETP.GE.AND P0, PT, R7, 0x1, PT ;  /* 0x000000010700780c */ /* 0x000fda0003f06270 */
[----:B------:R-:W-:Y:S05]  /*21b0*/  @P0 BRA `(.L_x_75) ;  /* 0x0000000000980947 */ /* 0x000fea0003800000 */
[----:B------:R-:W-:Y:S02]  /*21c0*/  ISETP.GE.AND P0, PT, R7, -0x18, PT ;  /* 0xffffffe80700780c */ /* 0x000fe40003f06270 */
[----:B------:R-:W-:-:S11]  /*21d0*/  LOP3.LUT R0, R0, 0x80000000, RZ, 0xc0, !PT ;  /* 0x8000000000007812 */ /* 0x000fd600078ec0ff */
[----:B------:R-:W-:Y:S05]  /*21e0*/  @!P0 BRA `(.L_x_75) ;  /* 0x00000000008c8947 */ /* 0x000fea0003800000 */
[CCC-:B------:R-:W-:Y:S01]  /*21f0*/  FFMA.RZ R3, R10.reuse, R6.reuse, R13.reuse ;  /* 0x000000060a037223 */ /* 0x1c0fe2000000c00d */
[CCC-:B------:R-:W-:Y:S01]  /*2200*/  FFMA.RM R4, R10.reuse, R6.reuse, R13.reuse ;  /* 0x000000060a047223 */ /* 0x1c0fe2000000400d */
[C---:B------:R-:W-:Y:S02]  /*2210*/  ISETP.NE.AND P2, PT, R7.reuse, RZ, PT ;  /* 0x000000ff0700720c */ /* 0x040fe40003f45270 */
[----:B------:R-:W-:Y:S02]  /*2220*/  ISETP.NE.AND P1, PT, R7, RZ, PT ;  /* 0x000000ff0700720c */ /* 0x000fe40003f25270 */
[----:B------:R-:W-:Y:S01]  /*2230*/  LOP3.LUT R5, R3, 0x7fffff, RZ, 0xc0, !PT ;  /* 0x007fffff03057812 */ /* 0x000fe200078ec0ff */
[----:B------:R-:W-:Y:S01]  /*2240*/  FFMA.RP R3, R10, R6, R13 ;  /* 0x000000060a037223 */ /* 0x000fe2000000800d */
[----:B------:R-:W-:Y:S02]  /*2250*/  VIADD R6, R7, 0x20 ;  /* 0x0000002007067836 */ /* 0x000fe40000000000 */
[----:B------:R-:W-:Y:S01]  /*2260*/  LOP3.LUT R5, R5, 0x800000, RZ, 0xfc, !PT ;  /* 0x0080000005057812 */ /* 0x000fe200078efcff */
[----:B------:R-:W-:Y:S01]  /*2270*/  IMAD.MOV R7, RZ, RZ, -R7 ;  /* 0x000000ffff077224 */ /* 0x000fe200078e0a07 */
[----:B------:R-:W-:-:S02]  /*2280*/  FSETP.NEU.FTZ.AND P0, PT, R3, R4, PT ;  /* 0x000000040300720b */ /* 0x000fc40003f1d000 */
[----:B------:R-:W-:Y:S02]  /*2290*/  SHF.L.U32 R6, R5, R6, RZ ;  /* 0x0000000605067219 */ /* 0x000fe400000006ff */
[----:B------:R-:W-:Y:S02]  /*22a0*/  SEL R4, R7, RZ, P2 ;  /* 0x000000ff07047207 */ /* 0x000fe40001000000 */
[----:B------:R-:W-:Y:S02]  /*22b0*/  ISETP.NE.AND P1, PT, R6, RZ, P1 ;  /* 0x000000ff0600720c */ /* 0x000fe40000f25270 */
[----:B------:R-:W-:Y:S02]  /*22c0*/  SHF.R.U32.HI R4, RZ, R4, R5 ;  /* 0x00000004ff047219 */ /* 0x000fe40000011605 */
[----:B------:R-:W-:Y:S02]  /*22d0*/  PLOP3.LUT P0, PT, P0, P1, PT, 0xf8, 0x8f ;  /* 0x00000000008f781c */ /* 0x000fe40000703f70 */
[----:B------:R-:W-:-:S02]  /*22e0*/  SHF.R.U32.HI R6, RZ, 0x1, R4 ;  /* 0x00000001ff067819 */ /* 0x000fc40000011604 */
[----:B------:R-:W-:-:S04]  /*22f0*/  SEL R3, RZ, 0x1, !P0 ;  /* 0x00000001ff037807 */ /* 0x000fc80004000000 */
[----:B------:R-:W-:-:S04]  /*2300*/  LOP3.LUT R3, R3, 0x1, R6, 0xf8, !PT ;  /* 0x0000000103037812 */ /* 0x000fc800078ef806 */
[----:B------:R-:W-:-:S05]  /*2310*/  LOP3.LUT R3, R3, R4, RZ, 0xc0, !PT ;  /* 0x0000000403037212 */ /* 0x000fca00078ec0ff */
[----:B------:R-:W-:-:S05]  /*2320*/  IMAD.IADD R3, R6, 0x1, R3 ;  /* 0x0000000106037824 */ /* 0x000fca00078e0203 */
[----:B------:R-:W-:Y:S01]  /*2330*/  LOP3.LUT R0, R3, R0, RZ, 0xfc, !PT ;  /* 0x0000000003007212 */ /* 0x000fe200078efcff */
[----:B------:R-:W-:Y:S06]  /*2340*/  BRA `(.L_x_75) ;  /* 0x0000000000347947 */ /* 0x000fec0003800000 */
.L_x_74:
[----:B------:R-:W-:-:S04]  /*2350*/  LOP3.LUT R0, R0, 0x80000000, RZ, 0xc0, !PT ;  /* 0x8000000000007812 */ /* 0x000fc800078ec0ff */
[----:B------:R-:W-:Y:S01]  /*2360*/  LOP3.LUT R0, R0, 0x7f800000, RZ, 0xfc, !PT ;  /* 0x7f80000000007812 */ /* 0x000fe200078efcff */
[----:B------:R-:W-:Y:S06]  /*2370*/  BRA `(.L_x_75) ;  /* 0x0000000000287947 */ /* 0x000fec0003800000 */
.L_x_73:
[----:B------:R-:W-:Y:S01]  /*2380*/  IMAD R0, R4, 0x800000, R0 ;  /* 0x0080000004007824 */ /* 0x000fe200078e0200 */
[----:B------:R-:W-:Y:S06]  /*2390*/  BRA `(.L_x_75) ;  /* 0x0000000000207947 */ /* 0x000fec0003800000 */
.L_x_72:
[----:B------:R-:W-:-:S04]  /*23a0*/  LOP3.LUT R0, R7, 0x80000000, R6, 0x48, !PT ;  /* 0x8000000007007812 */ /* 0x000fc800078e4806 */
[----:B------:R-:W-:Y:S01]  /*23b0*/  LOP3.LUT R0, R0, 0x7f800000, RZ, 0xfc, !PT ;  /* 0x7f80000000007812 */ /* 0x000fe200078efcff */
[----:B------:R-:W-:Y:S06]  /*23c0*/  BRA `(.L_x_75) ;  /* 0x0000000000147947 */ /* 0x000fec0003800000 */
.L_x_71:
[----:B------:R-:W-:Y:S01]  /*23d0*/  LOP3.LUT R0, R7, 0x80000000, R6, 0x48, !PT ;  /* 0x8000000007007812 */ /* 0x000fe200078e4806 */
[----:B------:R-:W-:Y:S06]  /*23e0*/  BRA `(.L_x_75) ;  /* 0x00000000000c7947 */ /* 0x000fec0003800000 */
.L_x_70:
[----:B------:R-:W0:Y:S01]  /*23f0*/  MUFU.RSQ R0, -QNAN ;  /* 0xffc0000000007908 */ /* 0x000e220000001400 */
[----:B------:R-:W-:Y:S05]  /*2400*/  BRA `(.L_x_75) ;  /* 0x0000000000047947 */ /* 0x000fea0003800000 */
.L_x_69:
[----:B------:R-:W-:-:S07]  /*2410*/  FADD.FTZ R0, R0, R3 ;  /* 0x0000000300007221 */ /* 0x000fce0000010000 */
.L_x_75:
[----:B------:R-:W-:-:S04]  /*2420*/  IMAD.MOV.U32 R3, RZ, RZ, 0x0 ;  /* 0x00000000ff037424 */ /* 0x000fc800078e00ff */
[----:B0-----:R-:W-:Y:S05]  /*2430*/  RET.REL.NODEC R2 `(_Z21smith_waterman_kernelPKcS0_PKiS2_S2_S2_PiPfi) ;  /* 0xffffffd802f07950 */ /* 0x001fea0003c3ffff */
.L_x_76:
[----:B------:R-:W-:-:S00]  /*2440*/  BRA `(.L_x_76) ;  /* 0xfffffffc00fc7947 */ /* 0x000fc0000383ffff */
[----:B------:R-:W-:-:S00]  /*2450*/  NOP ;  /* 0x0000000000007918 */ /* 0x000fc00000000000 */
        /* <DEDUP_REMOVED lines=10> */
.L_x_77:


//--------------------- .nv.shared._Z21smith_waterman_kernelPKcS0_PKiS2_S2_S2_PiPfi --------------------------
	.section	.nv.shared._Z21smith_waterman_kernelPKcS0_PKiS2_S2_S2_PiPfi,"aw",@nobits
	.sectionflags	@""
	.align	4
.nv.shared._Z21smith_waterman_kernelPKcS0_PKiS2_S2_S2_PiPfi:
	.zero		3264


//--------------------- .nv.shared.reserved.0     --------------------------
	.section	.nv.shared.reserved.0,"aw",@nobits
	.weak		__nv_reservedSMEM_offset_0_alias
	.size		__nv_reservedSMEM_offset_0_alias, 0, 64
	.other		__nv_reservedSMEM_offset_0_alias,@"STO_CUDA_RESERVED_SHARED STV_DEFAULT"
__nv_reservedSMEM_offset_0_alias:
	.zero		0
	.zero		64


//--------------------- .nv.constant0._Z21smith_waterman_kernelPKcS0_PKiS2_S2_S2_PiPfi --------------------------
	.section	.nv.constant0._Z21smith_waterman_kernelPKcS0_PKiS2_S2_S2_PiPfi,"a",@progbits
	.sectionflags	@""
	.align	4
.nv.constant0._Z21smith_waterman_kernelPKcS0_PKiS2_S2_S2_PiPfi:
	.zero		964


//--------------------- SYMBOLS --------------------------

	.type		.nv.reservedSmem.offset0,@object
	.size		.nv.reservedSmem.offset0,0x4
	.type		.nv.reservedSmem.cap,@object
	.size		.nv.reservedSmem.cap,0x4
